	.target	sm_100a

	.elftype	@"ET_EXEC"


//--------------------- .note.nv.tkinfo           --------------------------
	.section	.note.nv.tkinfo,"",@"SHT_NOTE"
	.sectionflags	@"SHF_NOTE_NV_TKINFO"
	.tkinfo
        /*0018*/ 	.word	0x00000002
        /*0030*/ 	.string	""
        /*0030*/ 	.string	"ptxas"
        /*0030*/ 	.string	"Cuda compilation tools, release 13.0, V13.0.88"
        /*0030*/ 	.string	"Build cuda_13.0.r13.0/compiler.36424714_0"
        /*0030*/ 	.string	"-arch sm_100a -m 64 "



//--------------------- .note.nv.cuinfo           --------------------------
	.section	.note.nv.cuinfo,"",@"SHT_NOTE"
	.sectionflags	@"SHF_NOTE_NV_CUINFO"
        /*0018*/ 	.short	0x0002
        /*001a*/ 	.short	0x0064
        /*001c*/ 	.short	0x0082
	.zero		2


//--------------------- .nv.info                  --------------------------
	.section	.nv.info,"",@"SHT_CUDA_INFO"
	.align	4


	//----- nvinfo : EIATTR_REGCOUNT
	.align		4
        /*0000*/ 	.byte	0x04, 0x2f
        /*0002*/ 	.short	(.L_19 - .L_18)
	.align		4
.L_18:
        /*0004*/ 	.word	index@(_ZN7cutlass13device_kernelINS_4gemm6kernel13GemmUniversalIN4cute5tupleIJiiiiEEENS1_10collective13CollectiveMmaINS1_35MainloopSm100TmaUmmaWarpSpecializedILi5ELi2ELi4ENS5_IJNS4_1CILi2EEESB_NSA_ILi1EEEEEEEENS5_IJNSA_ILi128EEESF_SF_EEENS_10bfloat16_tENS5_IJlSC_lEEESH_SI_NS4_8TiledMMAINS4_8MMA_AtomIJNS4_26SM100_MMA_F16BF16_2x1SM_SSISH_SH_fLi128ELi128ELNS4_4UMMA5MajorE0ELSN_0ELNSM_7ScaleInE0ELSO_0EEEEEENS4_6LayoutINS5_IJSC_SC_SC_EEENS5_IJNSA_ILi0EEEST_ST_EEEEENS5_IJNS4_10UnderscoreESW_SW_EEEEENS4_28SM100_TMA_2SM_LOAD_MULTICASTENS4_14ComposedLayoutINS4_7SwizzleILi3ELi4ELi3EEENS4_18smem_ptr_flag_bitsILi16EEENSR_INS5_IJNSA_ILi8EEENSA_ILi64EEEEEENS5_IJS16_SC_EEEEEEEvNS4_8identityENS4_18SM100_TMA_2SM_LOADES1A_vS1B_EENS_8epilogue10collective18CollectiveEpilogueINS1E_23Sm100TmaWarpSpecializedILi4ELi2ELi16ELb1ELb0EEEJNS5_IJS16_SF_SF_EEENS5_IJNSR_IS16_SC_EENSR_INS5_IJNSA_ILi16EEESB_EEENS5_IJSC_S16_EEEEEEEESH_SI_SH_SI_NS1E_6fusion15FusionCallbacksIS1I_NS1Q_17LinearCombinationISH_fSH_fLNS_15FloatRoundStyleE2EEES1J_S1P_JEEENS4_5SM1004TMEM4LOAD26SM100_TMEM_LOAD_32dp32b16xENS4_13SM90_TMA_LOADENS10_INS11_ILi1ELi4ELi3EEES14_NSR_INS5_IJS15_S1L_EEENS5_IJS1L_SC_EEEEEEENS4_39AutoVectorizingCopyWithAssumedAlignmentILi128EEENS4_14SM90_TMA_STOREES25_S27_S27_EEEvvEEEEvNT_6ParamsE)
        /*0008*/ 	.word	0x00000044


	//----- nvinfo : EIATTR_FRAME_SIZE
	.align		4
.L_19:
        /*000c*/ 	.byte	0x04, 0x11
        /*000e*/ 	.short	(.L_21 - .L_20)
	.align		4
.L_20:
        /*0010*/ 	.word	index@($__internal_2_$__cuda_sm10x_tcgen05_guardrail_trap_unallocated_columns_being_dealloced)
        /*0014*/ 	.word	0x00000000


	//----- nvinfo : EIATTR_FRAME_SIZE
	.align		4
.L_21:
        /*0018*/ 	.byte	0x04, 0x11
        /*001a*/ 	.short	(.L_23 - .L_22)
	.align		4
.L_22:
        /*001c*/ 	.word	index@($__internal_1_$__cuda_sm10x_tcgen05_guardrail_trap_phase_invalid_during_alloc)
        /*0020*/ 	.word	0x00000000


	//----- nvinfo : EIATTR_FRAME_SIZE
	.align		4
.L_23:
        /*0024*/ 	.byte	0x04, 0x11
        /*0026*/ 	.short	(.L_25 - .L_24)
	.align		4
.L_24:
        /*0028*/ 	.word	index@($__internal_0_$__cuda_sm10x_tcgen05_guardrail_trap_col_being_dealloced_not_returned_by_alloc)
        /*002c*/ 	.word	0x00000000


	//----- nvinfo : EIATTR_FRAME_SIZE
	.align		4
.L_25:
        /*0030*/ 	.byte	0x04, 0x11
        /*0032*/ 	.short	(.L_27 - .L_26)
	.align		4
.L_26:
        /*0034*/ 	.word	index@(_ZN7cutlass13device_kernelINS_4gemm6kernel13GemmUniversalIN4cute5tupleIJiiiiEEENS1_10collective13CollectiveMmaINS1_35MainloopSm100TmaUmmaWarpSpecializedILi5ELi2ELi4ENS5_IJNS4_1CILi2EEESB_NSA_ILi1EEEEEEEENS5_IJNSA_ILi128EEESF_SF_EEENS_10bfloat16_tENS5_IJlSC_lEEESH_SI_NS4_8TiledMMAINS4_8MMA_AtomIJNS4_26SM100_MMA_F16BF16_2x1SM_SSISH_SH_fLi128ELi128ELNS4_4UMMA5MajorE0ELSN_0ELNSM_7ScaleInE0ELSO_0EEEEEENS4_6LayoutINS5_IJSC_SC_SC_EEENS5_IJNSA_ILi0EEEST_ST_EEEEENS5_IJNS4_10UnderscoreESW_SW_EEEEENS4_28SM100_TMA_2SM_LOAD_MULTICASTENS4_14ComposedLayoutINS4_7SwizzleILi3ELi4ELi3EEENS4_18smem_ptr_flag_bitsILi16EEENSR_INS5_IJNSA_ILi8EEENSA_ILi64EEEEEENS5_IJS16_SC_EEEEEEEvNS4_8identityENS4_18SM100_TMA_2SM_LOADES1A_vS1B_EENS_8epilogue10collective18CollectiveEpilogueINS1E_23Sm100TmaWarpSpecializedILi4ELi2ELi16ELb1ELb0EEEJNS5_IJS16_SF_SF_EEENS5_IJNSR_IS16_SC_EENSR_INS5_IJNSA_ILi16EEESB_EEENS5_IJSC_S16_EEEEEEEESH_SI_SH_SI_NS1E_6fusion15FusionCallbacksIS1I_NS1Q_17LinearCombinationISH_fSH_fLNS_15FloatRoundStyleE2EEES1J_S1P_JEEENS4_5SM1004TMEM4LOAD26SM100_TMEM_LOAD_32dp32b16xENS4_13SM90_TMA_LOADENS10_INS11_ILi1ELi4ELi3EEES14_NSR_INS5_IJS15_S1L_EEENS5_IJS1L_SC_EEEEEEENS4_39AutoVectorizingCopyWithAssumedAlignmentILi128EEENS4_14SM90_TMA_STOREES25_S27_S27_EEEvvEEEEvNT_6ParamsE)
        /*0038*/ 	.word	0x00000000


	//----- nvinfo : EIATTR_MIN_STACK_SIZE
	.align		4
.L_27:
        /*003c*/ 	.byte	0x04, 0x12
        /*003e*/ 	.short	(.L_29 - .L_28)
	.align		4
.L_28:
        /*0040*/ 	.word	index@(_ZN7cutlass13device_kernelINS_4gemm6kernel13GemmUniversalIN4cute5tupleIJiiiiEEENS1_10collective13CollectiveMmaINS1_35MainloopSm100TmaUmmaWarpSpecializedILi5ELi2ELi4ENS5_IJNS4_1CILi2EEESB_NSA_ILi1EEEEEEEENS5_IJNSA_ILi128EEESF_SF_EEENS_10bfloat16_tENS5_IJlSC_lEEESH_SI_NS4_8TiledMMAINS4_8MMA_AtomIJNS4_26SM100_MMA_F16BF16_2x1SM_SSISH_SH_fLi128ELi128ELNS4_4UMMA5MajorE0ELSN_0ELNSM_7ScaleInE0ELSO_0EEEEEENS4_6LayoutINS5_IJSC_SC_SC_EEENS5_IJNSA_ILi0EEEST_ST_EEEEENS5_IJNS4_10UnderscoreESW_SW_EEEEENS4_28SM100_TMA_2SM_LOAD_MULTICASTENS4_14ComposedLayoutINS4_7SwizzleILi3ELi4ELi3EEENS4_18smem_ptr_flag_bitsILi16EEENSR_INS5_IJNSA_ILi8EEENSA_ILi64EEEEEENS5_IJS16_SC_EEEEEEEvNS4_8identityENS4_18SM100_TMA_2SM_LOADES1A_vS1B_EENS_8epilogue10collective18CollectiveEpilogueINS1E_23Sm100TmaWarpSpecializedILi4ELi2ELi16ELb1ELb0EEEJNS5_IJS16_SF_SF_EEENS5_IJNSR_IS16_SC_EENSR_INS5_IJNSA_ILi16EEESB_EEENS5_IJSC_S16_EEEEEEEESH_SI_SH_SI_NS1E_6fusion15FusionCallbacksIS1I_NS1Q_17LinearCombinationISH_fSH_fLNS_15FloatRoundStyleE2EEES1J_S1P_JEEENS4_5SM1004TMEM4LOAD26SM100_TMEM_LOAD_32dp32b16xENS4_13SM90_TMA_LOADENS10_INS11_ILi1ELi4ELi3EEES14_NSR_INS5_IJS15_S1L_EEENS5_IJS1L_SC_EEEEEEENS4_39AutoVectorizingCopyWithAssumedAlignmentILi128EEENS4_14SM90_TMA_STOREES25_S27_S27_EEEvvEEEEvNT_6ParamsE)
        /*0044*/ 	.word	0x00000000
.L_29:


//--------------------- .nv.compat                --------------------------
	.section	.nv.compat,"",@"SHT_CUDA_COMPAT_INFO"
	.align	4
        /*0000*/ 	.byte	0x02, 0x09, 0x01, 0x00, 0x02, 0x02, 0x02, 0x00, 0x02, 0x05, 0x05, 0x00, 0x03, 0x07, 0x01, 0x01
        /*0010*/ 	.byte	0x02, 0x03, 0x01, 0x00, 0x02, 0x06, 0x01, 0x00, 0x04, 0x0b, 0x08, 0x00, 0x09, 0x00, 0x00, 0x00
        /*0020*/ 	.byte	0x00, 0x00, 0x00, 0x00


//--------------------- .nv.info._ZN7cutlass13device_kernelINS_4gemm6kernel13GemmUniversalIN4cute5tupleIJiiiiEEENS1_10collective13CollectiveMmaINS1_35MainloopSm100TmaUmmaWarpSpecializedILi5ELi2ELi4ENS5_IJNS4_1CILi2EEESB_NSA_ILi1EEEEEEEENS5_IJNSA_ILi128EEESF_SF_EEENS_10bfloat16_tENS5_IJlSC_lEEESH_SI_NS4_8TiledMMAINS4_8MMA_AtomIJNS4_26SM100_MMA_F16BF16_2x1SM_SSISH_SH_fLi128ELi128ELNS4_4UMMA5MajorE0ELSN_0ELNSM_7ScaleInE0ELSO_0EEEEEENS4_6LayoutINS5_IJSC_SC_SC_EEENS5_IJNSA_ILi0EEEST_ST_EEEEENS5_IJNS4_10UnderscoreESW_SW_EEEEENS4_28SM100_TMA_2SM_LOAD_MULTICASTENS4_14ComposedLayoutINS4_7SwizzleILi3ELi4ELi3EEENS4_18smem_ptr_flag_bitsILi16EEENSR_INS5_IJNSA_ILi8EEENSA_ILi64EEEEEENS5_IJS16_SC_EEEEEEEvNS4_8identityENS4_18SM100_TMA_2SM_LOADES1A_vS1B_EENS_8epilogue10collective18CollectiveEpilogueINS1E_23Sm100TmaWarpSpecializedILi4ELi2ELi16ELb1ELb0EEEJNS5_IJS16_SF_SF_EEENS5_IJNSR_IS16_SC_EENSR_INS5_IJNSA_ILi16EEESB_EEENS5_IJSC_S16_EEEEEEEESH_SI_SH_SI_NS1E_6fusion15FusionCallbacksIS1I_NS1Q_17LinearCombinationISH_fSH_fLNS_15FloatRoundStyleE2EEES1J_S1P_JEEENS4_5SM1004TMEM4LOAD26SM100_TMEM_LOAD_32dp32b16xENS4_13SM90_TMA_LOADENS10_INS11_ILi1ELi4ELi3EEES14_NSR_INS5_IJS15_S1L_EEENS5_IJS1L_SC_EEEEEEENS4_39AutoVectorizingCopyWithAssumedAlignmentILi128EEENS4_14SM90_TMA_STOREES25_S27_S27_EEEvvEEEEvNT_6ParamsE --------------------------
	.section	.nv.info._ZN7cutlass13device_kernelINS_4gemm6kernel13GemmUniversalIN4cute5tupleIJiiiiEEENS1_10collective13CollectiveMmaINS1_35MainloopSm100TmaUmmaWarpSpecializedILi5ELi2ELi4ENS5_IJNS4_1CILi2EEESB_NSA_ILi1EEEEEEEENS5_IJNSA_ILi128EEESF_SF_EEENS_10bfloat16_tENS5_IJlSC_lEEESH_SI_NS4_8TiledMMAINS4_8MMA_AtomIJNS4_26SM100_MMA_F16BF16_2x1SM_SSISH_SH_fLi128ELi128ELNS4_4UMMA5MajorE0ELSN_0ELNSM_7ScaleInE0ELSO_0EEEEEENS4_6LayoutINS5_IJSC_SC_SC_EEENS5_IJNSA_ILi0EEEST_ST_EEEEENS5_IJNS4_10UnderscoreESW_SW_EEEEENS4_28SM100_TMA_2SM_LOAD_MULTICASTENS4_14ComposedLayoutINS4_7SwizzleILi3ELi4ELi3EEENS4_18smem_ptr_flag_bitsILi16EEENSR_INS5_IJNSA_ILi8EEENSA_ILi64EEEEEENS5_IJS16_SC_EEEEEEEvNS4_8identityENS4_18SM100_TMA_2SM_LOADES1A_vS1B_EENS_8epilogue10collective18CollectiveEpilogueINS1E_23Sm100TmaWarpSpecializedILi4ELi2ELi16ELb1ELb0EEEJNS5_IJS16_SF_SF_EEENS5_IJNSR_IS16_SC_EENSR_INS5_IJNSA_ILi16EEESB_EEENS5_IJSC_S16_EEEEEEEESH_SI_SH_SI_NS1E_6fusion15FusionCallbacksIS1I_NS1Q_17LinearCombinationISH_fSH_fLNS_15FloatRoundStyleE2EEES1J_S1P_JEEENS4_5SM1004TMEM4LOAD26SM100_TMEM_LOAD_32dp32b16xENS4_13SM90_TMA_LOADENS10_INS11_ILi1ELi4ELi3EEES14_NSR_INS5_IJS15_S1L_EEENS5_IJS1L_SC_EEEEEEENS4_39AutoVectorizingCopyWithAssumedAlignmentILi128EEENS4_14SM90_TMA_STOREES25_S27_S27_EEEvvEEEEvNT_6ParamsE,"",@"SHT_CUDA_INFO"
	.sectionflags	@""
	.align	4


	//----- nvinfo : EIATTR_CUDA_API_VERSION
	.align		4
        /*0000*/ 	.byte	0x04, 0x37
        /*0002*/ 	.short	(.L_31 - .L_30)
.L_30:
        /*0004*/ 	.word	0x00000082


	//----- nvinfo : EIATTR_KPARAM_INFO
	.align		4
.L_31:
        /*0008*/ 	.byte	0x04, 0x17
        /*000a*/ 	.short	(.L_33 - .L_32)
.L_32:
        /*000c*/ 	.word	0x00000000
        /*0010*/ 	.short	0x0000
        /*0012*/ 	.short	0x0000
        /*0014*/ 	.byte	0x00, 0xf0, 0x01, 0x20


	//----- nvinfo : EIATTR_AT_ENTRY_FRAGMENTS
	.align		4
.L_33:
        /*0018*/ 	.byte	0x04, 0x4f
        /*001a*/ 	.short	(.L_35 - .L_34)


	//   ....[0]....
.L_34:
        /*001c*/ 	.word	0x00000007


	//----- nvinfo : EIATTR_RESERVED_SMEM_USED
	.align		4
.L_35:
        /*0020*/ 	.byte	0x01, 0x41
	.zero		2


	//----- nvinfo : EIATTR_SPARSE_MMA_MASK
	.align		4
        /*0024*/ 	.byte	0x03, 0x50
        /*0026*/ 	.short	0x0000


	//----- nvinfo : EIATTR_TCGEN05_2CTA_USED
	.align		4
        /*0028*/ 	.byte	0x01, 0x52
	.zero		2


	//----- nvinfo : EIATTR_MAXREG_COUNT
	.align		4
        /*002c*/ 	.byte	0x03, 0x1b
        /*002e*/ 	.short	0x00ff


	//----- nvinfo : EIATTR_NUM_BARRIERS
	.align		4
        /*0030*/ 	.byte	0x02, 0x4c
        /*0032*/ 	.byte	0x07
	.zero		1


	//----- nvinfo : EIATTR_EXTERNS
	.align		4
        /*0034*/ 	.byte	0x04, 0x0f
        /*0036*/ 	.short	(.L_37 - .L_36)


	//   ....[0]....
	.align		4
.L_36:
        /*0038*/ 	.word	index@(__assertfail)


	//----- nvinfo : EIATTR_MERCURY_ISA_VERSION
	.align		4
.L_37:
        /*003c*/ 	.byte	0x03, 0x5f
        /*003e*/ 	.short	0x0101


	//----- nvinfo : EIATTR_INT_WARP_WIDE_INSTR_OFFSETS
	.align		4
        /*0040*/ 	.byte	0x04, 0x31
        /*0042*/ 	.short	(.L_39 - .L_38)


	//   ....[0]....
.L_38:
        /*0044*/ 	.word	0x00000d90


	//   ....[1]....
        /*0048*/ 	.word	0x00000e30


	//   ....[2]....
        /*004c*/ 	.word	0x00004760


	//   ....[3]....
        /*0050*/ 	.word	0x00004790


	//   ....[4]....
        /*0054*/ 	.word	0x000047b0


	//   ....[5]....
        /*0058*/ 	.word	0x000052f0


	//   ....[6]....
        /*005c*/ 	.word	0x00005390


	//   ....[7]....
        /*0060*/ 	.word	0x00005450


	//   ....[8]....
        /*0064*/ 	.word	0x000054c0


	//   ....[9]....
        /*0068*/ 	.word	0x00005580


	//   ....[10]....
        /*006c*/ 	.word	0x00005620


	//   ....[11]....
        /*0070*/ 	.word	0x00005690


	//   ....[12]....
        /*0074*/ 	.word	0x00005750


	//   ....[13]....
        /*0078*/ 	.word	0x000057f0


	//   ....[14]....
        /*007c*/ 	.word	0x00005890


	//   ....[15]....
        /*0080*/ 	.word	0x00005980


	//   ....[16]....
        /*0084*/ 	.word	0x00005a50


	//----- nvinfo : EIATTR_COOP_GROUP_MASK_REGIDS
	.align		4
.L_39:
        /*0088*/ 	.byte	0x04, 0x29
        /*008a*/ 	.short	(.L_41 - .L_40)


	//   ....[0]....
.L_40:
        /*008c*/ 	.word	0xffffffff


	//   ....[1]....
        /*0090*/ 	.word	0xffffffff


	//   ....[2]....
        /*0094*/ 	.word	0xffffffff


	//   ....[3]....
        /*0098*/ 	.word	0xffffffff


	//   ....[4]....
        /*009c*/ 	.word	0xffffffff


	//   ....[5]....
        /*00a0*/ 	.word	0xffffffff


	//   ....[6]....
        /*00a4*/ 	.word	0xffffffff


	//   ....[7]....
        /*00a8*/ 	.word	0xffffffff


	//   ....[8]....
        /*00ac*/ 	.word	0xffffffff


	//   ....[9]....
        /*00b0*/ 	.word	0xffffffff


	//   ....[10]....
        /*00b4*/ 	.word	0xffffffff


	//   ....[11]....
        /*00b8*/ 	.word	0xffffffff


	//   ....[12]....
        /*00bc*/ 	.word	0xffffffff


	//   ....[13]....
        /*00c0*/ 	.word	0xffffffff


	//----- nvinfo : EIATTR_COOP_GROUP_INSTR_OFFSETS
	.align		4
.L_41:
        /*00c4*/ 	.byte	0x04, 0x28
        /*00c6*/ 	.short	(.L_43 - .L_42)


	//   ....[0]....
.L_42:
        /*00c8*/ 	.word	0x000000b0


	//   ....[1]....
        /*00cc*/ 	.word	0x00000520


	//   ....[2]....
        /*00d0*/ 	.word	0x00000700


	//   ....[3]....
        /*00d4*/ 	.word	0x00000890


	//   ....[4]....
        /*00d8*/ 	.word	0x00000980


	//   ....[5]....
        /*00dc*/ 	.word	0x00000ae0


	//   ....[6]....
        /*00e0*/ 	.word	0x00000c70


	//   ....[7]....
        /*00e4*/ 	.word	0x00000eb0


	//   ....[8]....
        /*00e8*/ 	.word	0x00002440


	//   ....[9]....
        /*00ec*/ 	.word	0x00003380


	//   ....[10]....
        /*00f0*/ 	.word	0x00003850


	//   ....[11]....
        /*00f4*/ 	.word	0x00003880


	//   ....[12]....
        /*00f8*/ 	.word	0x00004660


	//   ....[13]....
        /*00fc*/ 	.word	0x00004870


	//----- nvinfo : EIATTR_VRC_CTA_INIT_COUNT
	.align		4
.L_43:
        /*0100*/ 	.byte	0x02, 0x4a
        /*0102*/ 	.byte	0x80
	.zero		1


	//----- nvinfo : EIATTR_SYSCALL_OFFSETS
	.align		4
        /*0104*/ 	.byte	0x04, 0x46
        /*0106*/ 	.short	(.L_45 - .L_44)


	//   ....[0]....
.L_44:
        /*0108*/ 	.word	0x000065f0


	//   ....[1]....
        /*010c*/ 	.word	0x000066e0


	//   ....[2]....
        /*0110*/ 	.word	0x00006e80


	//   ....[3]....
        /*0114*/ 	.word	0x000077b0


	//   ....[4]....
        /*0118*/ 	.word	0x00008080


	//   ....[5]....
        /*011c*/ 	.word	0x00008950


	//----- nvinfo : EIATTR_MBARRIER_INSTR_OFFSETS
	.align		4
.L_45:
        /*0120*/ 	.byte	0x04, 0x39
        /*0122*/ 	.short	(.L_47 - .L_46)


	//   ....[0]....
.L_46:
        /*0124*/ 	.word	0x00000650
        /*0128*/ 	.word	0x000000ff
        /*012c*/ 	.word	0x00000000
        /*0130*/ 	.short	0x0100
        /*0132*/ 	.byte	0x04
	.zero		1


	//   ....[1]....
        /*0134*/ 	.word	0x00000660
        /*0138*/ 	.word	0x000000ff
        /*013c*/ 	.word	0x00000028
        /*0140*/ 	.short	0x0100
        /*0142*/ 	.byte	0x04
	.zero		1


	//   ....[2]....
        /*0144*/ 	.word	0x00000670
        /*0148*/ 	.word	0x000000ff
        /*014c*/ 	.word	0x00000008
        /*0150*/ 	.short	0x0100
        /*0152*/ 	.byte	0x04
	.zero		1


	//   ....[3]....
        /*0154*/ 	.word	0x00000680
        /*0158*/ 	.word	0x000000ff
        /*015c*/ 	.word	0x00000030
        /*0160*/ 	.short	0x0100
        /*0162*/ 	.byte	0x04
	.zero		1


	//   ....[4]....
        /*0164*/ 	.word	0x00000690
        /*0168*/ 	.word	0x000000ff
        /*016c*/ 	.word	0x00000010
        /*0170*/ 	.short	0x0100
        /*0172*/ 	.byte	0x04
	.zero		1


	//   ....[5]....
        /*0174*/ 	.word	0x000006a0
        /*0178*/ 	.word	0x000000ff
        /*017c*/ 	.word	0x00000038
        /*0180*/ 	.short	0x0100
        /*0182*/ 	.byte	0x04
	.zero		1


	//   ....[6]....
        /*0184*/ 	.word	0x000006b0
        /*0188*/ 	.word	0x000000ff
        /*018c*/ 	.word	0x00000018
        /*0190*/ 	.short	0x0100
        /*0192*/ 	.byte	0x04
	.zero		1


	//   ....[7]....
        /*0194*/ 	.word	0x000006c0
        /*0198*/ 	.word	0x000000ff
        /*019c*/ 	.word	0x00000040
        /*01a0*/ 	.short	0x0100
        /*01a2*/ 	.byte	0x04
	.zero		1


	//   ....[8]....
        /*01a4*/ 	.word	0x000006d0
        /*01a8*/ 	.word	0x000000ff
        /*01ac*/ 	.word	0x00000020
        /*01b0*/ 	.short	0x0100
        /*01b2*/ 	.byte	0x04
	.zero		1


	//   ....[9]....
        /*01b4*/ 	.word	0x000006e0
        /*01b8*/ 	.word	0x000000ff
        /*01bc*/ 	.word	0x00000048
        /*01c0*/ 	.short	0x0100
        /*01c2*/ 	.byte	0x04
	.zero		1


	//   ....[10]....
        /*01c4*/ 	.word	0x00000800
        /*01c8*/ 	.word	0x000000ff
        /*01cc*/ 	.word	0x00000050
        /*01d0*/ 	.short	0x0100
        /*01d2*/ 	.byte	0x04
	.zero		1


	//   ....[11]....
        /*01d4*/ 	.word	0x00000810
        /*01d8*/ 	.word	0x000000ff
        /*01dc*/ 	.word	0x00000070
        /*01e0*/ 	.short	0x0100
        /*01e2*/ 	.byte	0x04
	.zero		1


	//   ....[12]....
        /*01e4*/ 	.word	0x00000820
        /*01e8*/ 	.word	0x000000ff
        /*01ec*/ 	.word	0x00000058
        /*01f0*/ 	.short	0x0100
        /*01f2*/ 	.byte	0x04
	.zero		1


	//   ....[13]....
        /*01f4*/ 	.word	0x00000830
        /*01f8*/ 	.word	0x000000ff
        /*01fc*/ 	.word	0x00000078
        /*0200*/ 	.short	0x0100
        /*0202*/ 	.byte	0x04
	.zero		1


	//   ....[14]....
        /*0204*/ 	.word	0x00000840
        /*0208*/ 	.word	0x000000ff
        /*020c*/ 	.word	0x00000060
        /*0210*/ 	.short	0x0100
        /*0212*/ 	.byte	0x04
	.zero		1


	//   ....[15]....
        /*0214*/ 	.word	0x00000850
        /*0218*/ 	.word	0x000000ff
        /*021c*/ 	.word	0x00000080
        /*0220*/ 	.short	0x0100
        /*0222*/ 	.byte	0x04
	.zero		1


	//   ....[16]....
        /*0224*/ 	.word	0x00000860
        /*0228*/ 	.word	0x000000ff
        /*022c*/ 	.word	0x00000068
        /*0230*/ 	.short	0x0100
        /*0232*/ 	.byte	0x04
	.zero		1


	//   ....[17]....
        /*0234*/ 	.word	0x00000870
        /*0238*/ 	.word	0x000000ff
        /*023c*/ 	.word	0x00000088
        /*0240*/ 	.short	0x0100
        /*0242*/ 	.byte	0x04
	.zero		1


	//   ....[18]....
        /*0244*/ 	.word	0x00000950
        /*0248*/ 	.word	0x000000ff
        /*024c*/ 	.word	0x00000090
        /*0250*/ 	.short	0x0100
        /*0252*/ 	.byte	0x06
	.zero		1


	//   ....[19]....
        /*0254*/ 	.word	0x00000960
        /*0258*/ 	.word	0x000000ff
        /*025c*/ 	.word	0x00000098
        /*0260*/ 	.short	0x0100
        /*0262*/ 	.byte	0x06
	.zero		1


	//   ....[20]....
        /*0264*/ 	.word	0x00000a90
        /*0268*/ 	.word	0x000000ff
        /*026c*/ 	.word	0x000000a0
        /*0270*/ 	.short	0x0100
        /*0272*/ 	.byte	0x06
	.zero		1


	//   ....[21]....
        /*0274*/ 	.word	0x00000aa0
        /*0278*/ 	.word	0x000000ff
        /*027c*/ 	.word	0x000000b0
        /*0280*/ 	.short	0x0100
        /*0282*/ 	.byte	0x06
	.zero		1


	//   ....[22]....
        /*0284*/ 	.word	0x00000ab0
        /*0288*/ 	.word	0x000000ff
        /*028c*/ 	.word	0x000000a8
        /*0290*/ 	.short	0x0100
        /*0292*/ 	.byte	0x06
	.zero		1


	//   ....[23]....
        /*0294*/ 	.word	0x00000ac0
        /*0298*/ 	.word	0x000000ff
        /*029c*/ 	.word	0x000000b8
        /*02a0*/ 	.short	0x0100
        /*02a2*/ 	.byte	0x06
	.zero		1


	//   ....[24]....
        /*02a4*/ 	.word	0x00000be0
        /*02a8*/ 	.word	0x000000ff
        /*02ac*/ 	.word	0x000000c0
        /*02b0*/ 	.short	0x0100
        /*02b2*/ 	.byte	0x04
	.zero		1


	//   ....[25]....
        /*02b4*/ 	.word	0x00000bf0
        /*02b8*/ 	.word	0x000000ff
        /*02bc*/ 	.word	0x000000e0
        /*02c0*/ 	.short	0x0100
        /*02c2*/ 	.byte	0x04
	.zero		1


	//   ....[26]....
        /*02c4*/ 	.word	0x00000c00
        /*02c8*/ 	.word	0x000000ff
        /*02cc*/ 	.word	0x000000c8
        /*02d0*/ 	.short	0x0100
        /*02d2*/ 	.byte	0x04
	.zero		1


	//   ....[27]....
        /*02d4*/ 	.word	0x00000c10
        /*02d8*/ 	.word	0x000000ff
        /*02dc*/ 	.word	0x000000e8
        /*02e0*/ 	.short	0x0100
        /*02e2*/ 	.byte	0x04
	.zero		1


	//   ....[28]....
        /*02e4*/ 	.word	0x00000c20
        /*02e8*/ 	.word	0x000000ff
        /*02ec*/ 	.word	0x000000d0
        /*02f0*/ 	.short	0x0100
        /*02f2*/ 	.byte	0x04
	.zero		1


	//   ....[29]....
        /*02f4*/ 	.word	0x00000c30
        /*02f8*/ 	.word	0x000000ff
        /*02fc*/ 	.word	0x000000f0
        /*0300*/ 	.short	0x0100
        /*0302*/ 	.byte	0x04
	.zero		1


	//   ....[30]....
        /*0304*/ 	.word	0x00000c40
        /*0308*/ 	.word	0x000000ff
        /*030c*/ 	.word	0x000000d8
        /*0310*/ 	.short	0x0100
        /*0312*/ 	.byte	0x04
	.zero		1


	//   ....[31]....
        /*0314*/ 	.word	0x00000c50
        /*0318*/ 	.word	0x000000ff
        /*031c*/ 	.word	0x000000f8
        /*0320*/ 	.short	0x0100
        /*0322*/ 	.byte	0x04
	.zero		1


	//   ....[32]....
        /*0324*/ 	.word	0x00000d40
        /*0328*/ 	.word	0x000000ff
        /*032c*/ 	.word	0x00000100
        /*0330*/ 	.short	0x0100
        /*0332*/ 	.byte	0x04
	.zero		1


	//   ....[33]....
        /*0334*/ 	.word	0x00000d50
        /*0338*/ 	.word	0x000000ff
        /*033c*/ 	.word	0x00000110
        /*0340*/ 	.short	0x0100
        /*0342*/ 	.byte	0x04
	.zero		1


	//   ....[34]....
        /*0344*/ 	.word	0x00000d60
        /*0348*/ 	.word	0x000000ff
        /*034c*/ 	.word	0x00000108
        /*0350*/ 	.short	0x0100
        /*0352*/ 	.byte	0x04
	.zero		1


	//   ....[35]....
        /*0354*/ 	.word	0x00000d70
        /*0358*/ 	.word	0x000000ff
        /*035c*/ 	.word	0x00000118
        /*0360*/ 	.short	0x0100
        /*0362*/ 	.byte	0x04
	.zero		1


	//   ....[36]....
        /*0364*/ 	.word	0x00000e70
        /*0368*/ 	.word	0x000000ff
        /*036c*/ 	.word	0x00000120
        /*0370*/ 	.short	0x0100
        /*0372*/ 	.byte	0x06
	.zero		1


	//   ....[37]....
        /*0374*/ 	.word	0x00001a20
        /*0378*/ 	.word	0x00000000
        /*037c*/ 	.word	0x00000110
        /*0380*/ 	.short	0x010a
        /*0382*/ 	.byte	0xff
	.zero		1


	//   ....[38]....
        /*0384*/ 	.word	0x00001a50
        /*0388*/ 	.word	0x00000000
        /*038c*/ 	.word	0x00000100
        /*0390*/ 	.short	0x0101
        /*0392*/ 	.byte	0xff
	.zero		1


	//   ....[39]....
        /*0394*/ 	.word	0x00001b10
        /*0398*/ 	.word	0x000000ff
        /*039c*/ 	.word	0x00000028
        /*03a0*/ 	.short	0x010a
        /*03a2*/ 	.byte	0x04
	.zero		1


	//   ....[40]....
        /*03a4*/ 	.word	0x00001be0
        /*03a8*/ 	.word	0x000000ff
        /*03ac*/ 	.word	0x00000028
        /*03b0*/ 	.short	0x010a
        /*03b2*/ 	.byte	0x05
	.zero		1


	//   ....[41]....
        /*03b4*/ 	.word	0x00001d40
        /*03b8*/ 	.word	0x000000ff
        /*03bc*/ 	.word	0x00000028
        /*03c0*/ 	.short	0x010a
        /*03c2*/ 	.byte	0x04
	.zero		1


	//   ....[42]....
        /*03c4*/ 	.word	0x00001fd0
        /*03c8*/ 	.word	0x000000ff
        /*03cc*/ 	.word	0x00000098
        /*03d0*/ 	.short	0x0101
        /*03d2*/ 	.byte	0x15
	.zero		1


	//   ....[43]....
        /*03d4*/ 	.word	0x00001ff0
        /*03d8*/ 	.word	0x000000ff
        /*03dc*/ 	.word	0x00000028
        /*03e0*/ 	.short	0x010a
        /*03e2*/ 	.byte	0x04
	.zero		1


	//   ....[44]....
        /*03e4*/ 	.word	0x00002070
        /*03e8*/ 	.word	0x000000ff
        /*03ec*/ 	.word	0x00000028
        /*03f0*/ 	.short	0x010a
        /*03f2*/ 	.byte	0x06
	.zero		1


	//   ....[45]....
        /*03f4*/ 	.word	0x000021b0
        /*03f8*/ 	.word	0x000000ff
        /*03fc*/ 	.word	0x00000028
        /*0400*/ 	.short	0x010a
        /*0402*/ 	.byte	0x04
	.zero		1


	//   ....[46]....
        /*0404*/ 	.word	0x00002470
        /*0408*/ 	.word	0x00000003
        /*040c*/ 	.word	0x000000a0
        /*0410*/ 	.short	0x010a
        /*0412*/ 	.byte	0xff
	.zero		1


	//   ....[47]....
        /*0414*/ 	.word	0x000025c0
        /*0418*/ 	.word	0x00000000
        /*041c*/ 	.word	0x00000000
        /*0420*/ 	.short	0x0101
        /*0422*/ 	.byte	0xff
	.zero		1


	//   ....[48]....
        /*0424*/ 	.word	0x00002b70
        /*0428*/ 	.word	0x000000ff
        /*042c*/ 	.word	0x00000000
        /*0430*/ 	.short	0x010a
        /*0432*/ 	.byte	0x04
	.zero		1


	//   ....[49]....
        /*0434*/ 	.word	0x00002c00
        /*0438*/ 	.word	0x000000ff
        /*043c*/ 	.word	0x00000000
        /*0440*/ 	.short	0x010a
        /*0442*/ 	.byte	0x05
	.zero		1


	//   ....[50]....
        /*0444*/ 	.word	0x00002c90
        /*0448*/ 	.word	0x000000ff
        /*044c*/ 	.word	0x00000000
        /*0450*/ 	.short	0x010a
        /*0452*/ 	.byte	0x05
	.zero		1


	//   ....[51]....
        /*0454*/ 	.word	0x00002d20
        /*0458*/ 	.word	0x000000ff
        /*045c*/ 	.word	0x00000000
        /*0460*/ 	.short	0x010a
        /*0462*/ 	.byte	0x05
	.zero		1


	//   ....[52]....
        /*0464*/ 	.word	0x00002dc0
        /*0468*/ 	.word	0x00000000
        /*046c*/ 	.word	0x00000000
        /*0470*/ 	.short	0x010a
        /*0472*/ 	.byte	0xff
	.zero		1


	//   ....[53]....
        /*0474*/ 	.word	0x00002ee0
        /*0478*/ 	.word	0x00000002
        /*047c*/ 	.word	0x00000100
        /*0480*/ 	.short	0x010a
        /*0482*/ 	.byte	0xff
	.zero		1


	//   ....[54]....
        /*0484*/ 	.word	0x00002f50
        /*0488*/ 	.word	0x00000002
        /*048c*/ 	.word	0x00000000
        /*0490*/ 	.short	0x0101
        /*0492*/ 	.byte	0xff
	.zero		1


	//   ....[55]....
        /*0494*/ 	.word	0x00002f70
        /*0498*/ 	.word	0x000000ff
        /*049c*/ 	.word	0x000000b0
        /*04a0*/ 	.short	0x010a
        /*04a2*/ 	.byte	0x04
	.zero		1


	//   ....[56]....
        /*04a4*/ 	.word	0x00003090
        /*04a8*/ 	.word	0x00000002
        /*04ac*/ 	.word	0x000000a0
        /*04b0*/ 	.short	0x010a
        /*04b2*/ 	.byte	0xff
	.zero		1


	//   ....[57]....
        /*04b4*/ 	.word	0x00003190
        /*04b8*/ 	.word	0x00000002
        /*04bc*/ 	.word	0x00000000
        /*04c0*/ 	.short	0x0101
        /*04c2*/ 	.byte	0xff
	.zero		1


	//   ....[58]....
        /*04c4*/ 	.word	0x00003220
        /*04c8*/ 	.word	0x000000ff
        /*04cc*/ 	.word	0x000000b0
        /*04d0*/ 	.short	0x0106
        /*04d2*/ 	.byte	0x04
	.zero		1


	//   ....[59]....
        /*04d4*/ 	.word	0x00003240
        /*04d8*/ 	.word	0x000000ff
        /*04dc*/ 	.word	0x000000b0
        /*04e0*/ 	.short	0x010a
        /*04e2*/ 	.byte	0x04
	.zero		1


	//   ....[60]....
        /*04e4*/ 	.word	0x000032d0
        /*04e8*/ 	.word	0x000000ff
        /*04ec*/ 	.word	0x000000b0
        /*04f0*/ 	.short	0x0106
        /*04f2*/ 	.byte	0x07
	.zero		1


	//   ....[61]....
        /*04f4*/ 	.word	0x00003310
        /*04f8*/ 	.word	0x00000000
        /*04fc*/ 	.word	0x000000b0
        /*0500*/ 	.short	0x010a
        /*0502*/ 	.byte	0xff
	.zero		1


	//   ....[62]....
        /*0504*/ 	.word	0x00003550
        /*0508*/ 	.word	0x000000ff
        /*050c*/ 	.word	0x00000008
        /*0510*/ 	.short	0x010a
        /*0512*/ 	.byte	0x05
	.zero		1


	//   ....[63]....
        /*0514*/ 	.word	0x00003570
        /*0518*/ 	.word	0x000000ff
        /*051c*/ 	.word	0x00000008
        /*0520*/ 	.short	0x010a
        /*0522*/ 	.byte	0x05
	.zero		1


	//   ....[64]....
        /*0524*/ 	.word	0x00003700
        /*0528*/ 	.word	0x000000ff
        /*052c*/ 	.word	0x00000008
        /*0530*/ 	.short	0x010a
        /*0532*/ 	.byte	0x05
	.zero		1


	//   ....[65]....
        /*0534*/ 	.word	0x00003720
        /*0538*/ 	.word	0x000000ff
        /*053c*/ 	.word	0x00000008
        /*0540*/ 	.short	0x010a
        /*0542*/ 	.byte	0x05
	.zero		1


	//   ....[66]....
        /*0544*/ 	.word	0x000037e0
        /*0548*/ 	.word	0x000000ff
        /*054c*/ 	.word	0x00000000
        /*0550*/ 	.short	0x0101
        /*0552*/ 	.byte	0x04
	.zero		1


	//   ....[67]....
        /*0554*/ 	.word	0x00003ba0
        /*0558*/ 	.word	0x00000000
        /*055c*/ 	.word	0x000000a0
        /*0560*/ 	.short	0x010a
        /*0562*/ 	.byte	0xff
	.zero		1


	//   ....[68]....
        /*0564*/ 	.word	0x00003c60
        /*0568*/ 	.word	0x00000000
        /*056c*/ 	.word	0x00000000
        /*0570*/ 	.short	0x0101
        /*0572*/ 	.byte	0xff
	.zero		1


	//   ....[69]....
        /*0574*/ 	.word	0x00003d20
        /*0578*/ 	.word	0x000000ff
        /*057c*/ 	.word	0x00000000
        /*0580*/ 	.short	0x010a
        /*0582*/ 	.byte	0x04
	.zero		1


	//   ....[70]....
        /*0584*/ 	.word	0x00003d30
        /*0588*/ 	.word	0x000000ff
        /*058c*/ 	.word	0x000000e0
        /*0590*/ 	.short	0x010a
        /*0592*/ 	.byte	0x2e
	.zero		1


	//   ....[71]....
        /*0594*/ 	.word	0x00003de0
        /*0598*/ 	.word	0x000000ff
        /*059c*/ 	.word	0x00000000
        /*05a0*/ 	.short	0x010a
        /*05a2*/ 	.byte	0x07
	.zero		1


	//   ....[72]....
        /*05a4*/ 	.word	0x00003f10
        /*05a8*/ 	.word	0x000000ff
        /*05ac*/ 	.word	0x00000000
        /*05b0*/ 	.short	0x010a
        /*05b2*/ 	.byte	0x04
	.zero		1


	//   ....[73]....
        /*05b4*/ 	.word	0x00004350
        /*05b8*/ 	.word	0x000000ff
        /*05bc*/ 	.word	0x00000000
        /*05c0*/ 	.short	0x010a
        /*05c2*/ 	.byte	0x04
	.zero		1


	//   ....[74]....
        /*05c4*/ 	.word	0x000043e0
        /*05c8*/ 	.word	0x000000ff
        /*05cc*/ 	.word	0x00000000
        /*05d0*/ 	.short	0x010a
        /*05d2*/ 	.byte	0x05
	.zero		1


	//   ....[75]....
        /*05d4*/ 	.word	0x00004470
        /*05d8*/ 	.word	0x000000ff
        /*05dc*/ 	.word	0x00000000
        /*05e0*/ 	.short	0x010a
        /*05e2*/ 	.byte	0x05
	.zero		1


	//   ....[76]....
        /*05e4*/ 	.word	0x00004510
        /*05e8*/ 	.word	0x00000000
        /*05ec*/ 	.word	0x00000000
        /*05f0*/ 	.short	0x010a
        /*05f2*/ 	.byte	0xff
	.zero		1


	//   ....[77]....
        /*05f4*/ 	.word	0x00004550
        /*05f8*/ 	.word	0x00000000
        /*05fc*/ 	.word	0x00000000
        /*0600*/ 	.short	0x010a
        /*0602*/ 	.byte	0xff
	.zero		1


	//   ....[78]....
        /*0604*/ 	.word	0x000045c0
        /*0608*/ 	.word	0x000000ff
        /*060c*/ 	.word	0x00000000
        /*0610*/ 	.short	0x0101
        /*0612*/ 	.byte	0x04
	.zero		1


	//   ....[79]....
        /*0614*/ 	.word	0x00004600
        /*0618*/ 	.word	0x000000ff
        /*061c*/ 	.word	0x00000120
        /*0620*/ 	.short	0x010a
        /*0622*/ 	.byte	0x29
	.zero		1


	//   ....[80]....
        /*0624*/ 	.word	0x00004650
        /*0628*/ 	.word	0x000000ff
        /*062c*/ 	.word	0x00000000
        /*0630*/ 	.short	0x0101
        /*0632*/ 	.byte	0x04
	.zero		1


	//   ....[81]....
        /*0634*/ 	.word	0x00004af0
        /*0638*/ 	.word	0x0000000c
        /*063c*/ 	.word	0x000000a0
        /*0640*/ 	.short	0x010a
        /*0642*/ 	.byte	0xff
	.zero		1


	//   ....[82]....
        /*0644*/ 	.word	0x00004c60
        /*0648*/ 	.word	0x00000000
        /*064c*/ 	.word	0x00000000
        /*0650*/ 	.short	0x0101
        /*0652*/ 	.byte	0xff
	.zero		1


	//   ....[83]....
        /*0654*/ 	.word	0x000050f0
        /*0658*/ 	.word	0x000000ff
        /*065c*/ 	.word	0x00000098
        /*0660*/ 	.short	0x010a
        /*0662*/ 	.byte	0x15
	.zero		1


	//   ....[84]....
        /*0664*/ 	.word	0x00005270
        /*0668*/ 	.word	0x000000ff
        /*066c*/ 	.word	0x00000070
        /*0670*/ 	.short	0x010a
        /*0672*/ 	.byte	0x15
	.zero		1


	//   ....[85]....
        /*0674*/ 	.word	0x00005470
        /*0678*/ 	.word	0x000000ff
        /*067c*/ 	.word	0x00000050
        /*0680*/ 	.short	0x010b
        /*0682*/ 	.byte	0x15
	.zero		1


	//   ....[86]....
        /*0684*/ 	.word	0x00005480
        /*0688*/ 	.word	0x000000ff
        /*068c*/ 	.word	0x00000000
        /*0690*/ 	.short	0x0101
        /*0692*/ 	.byte	0x06
	.zero		1


	//   ....[87]....
        /*0694*/ 	.word	0x00005490
        /*0698*/ 	.word	0x000000ff
        /*069c*/ 	.word	0x00000078
        /*06a0*/ 	.short	0x010a
        /*06a2*/ 	.byte	0x15
	.zero		1


	//   ....[88]....
        /*06a4*/ 	.word	0x00005640
        /*06a8*/ 	.word	0x000000ff
        /*06ac*/ 	.word	0x00000058
        /*06b0*/ 	.short	0x010b
        /*06b2*/ 	.byte	0x15
	.zero		1


	//   ....[89]....
        /*06b4*/ 	.word	0x00005650
        /*06b8*/ 	.word	0x000000ff
        /*06bc*/ 	.word	0x00000000
        /*06c0*/ 	.short	0x0101
        /*06c2*/ 	.byte	0x06
	.zero		1


	//   ....[90]....
        /*06c4*/ 	.word	0x00005660
        /*06c8*/ 	.word	0x000000ff
        /*06cc*/ 	.word	0x00000080
        /*06d0*/ 	.short	0x010a
        /*06d2*/ 	.byte	0x15
	.zero		1


	//   ....[91]....
        /*06d4*/ 	.word	0x00005810
        /*06d8*/ 	.word	0x000000ff
        /*06dc*/ 	.word	0x00000060
        /*06e0*/ 	.short	0x010b
        /*06e2*/ 	.byte	0x15
	.zero		1


	//   ....[92]....
        /*06e4*/ 	.word	0x00005820
        /*06e8*/ 	.word	0x000000ff
        /*06ec*/ 	.word	0x00000000
        /*06f0*/ 	.short	0x0101
        /*06f2*/ 	.byte	0x06
	.zero		1


	//   ....[93]....
        /*06f4*/ 	.word	0x00005830
        /*06f8*/ 	.word	0x000000ff
        /*06fc*/ 	.word	0x00000088
        /*0700*/ 	.short	0x010a
        /*0702*/ 	.byte	0x15
	.zero		1


	//   ....[94]....
        /*0704*/ 	.word	0x00005a70
        /*0708*/ 	.word	0x000000ff
        /*070c*/ 	.word	0x00000068
        /*0710*/ 	.short	0x010b
        /*0712*/ 	.byte	0x15
	.zero		1


	//   ....[95]....
        /*0714*/ 	.word	0x00005a80
        /*0718*/ 	.word	0x000000ff
        /*071c*/ 	.word	0x00000000
        /*0720*/ 	.short	0x0101
        /*0722*/ 	.byte	0x25
	.zero		1


	//   ....[96]....
        /*0724*/ 	.word	0x00005ac0
        /*0728*/ 	.word	0x000000ff
        /*072c*/ 	.word	0x00000070
        /*0730*/ 	.short	0x010a
        /*0732*/ 	.byte	0x15
	.zero		1


	//   ....[97]....
        /*0734*/ 	.word	0x00005ae0
        /*0738*/ 	.word	0x000000ff
        /*073c*/ 	.word	0x00000078
        /*0740*/ 	.short	0x010a
        /*0742*/ 	.byte	0x15
	.zero		1


	//   ....[98]....
        /*0744*/ 	.word	0x00005b00
        /*0748*/ 	.word	0x000000ff
        /*074c*/ 	.word	0x00000080
        /*0750*/ 	.short	0x010a
        /*0752*/ 	.byte	0x15
	.zero		1


	//   ....[99]....
        /*0754*/ 	.word	0x00005b40
        /*0758*/ 	.word	0x00000000
        /*075c*/ 	.word	0x00000088
        /*0760*/ 	.short	0x010a
        /*0762*/ 	.byte	0xff
	.zero		1


	//   ....[100]....
        /*0764*/ 	.word	0x00005e80
        /*0768*/ 	.word	0x00000003
        /*076c*/ 	.word	0x000000a0
        /*0770*/ 	.short	0x010a
        /*0772*/ 	.byte	0xff
	.zero		1


	//   ....[101]....
        /*0774*/ 	.word	0x00006000
        /*0778*/ 	.word	0x00000000
        /*077c*/ 	.word	0x00000000
        /*0780*/ 	.short	0x0101
        /*0782*/ 	.byte	0xff
	.zero		1


	//   ....[102]....
        /*0784*/ 	.word	0x00006b40
        /*0788*/ 	.word	0x000000ff
        /*078c*/ 	.word	0x00000050
        /*0790*/ 	.short	0x010a
        /*0792*/ 	.byte	0x2b
	.zero		1


	//   ....[103]....
        /*0794*/ 	.word	0x00006b80
        /*0798*/ 	.word	0x00000035
        /*079c*/ 	.word	0x000000c0
        /*07a0*/ 	.short	0x010a
        /*07a2*/ 	.byte	0xff
	.zero		1


	//   ....[104]....
        /*07a4*/ 	.word	0x00006c90
        /*07a8*/ 	.word	0x000000ff
        /*07ac*/ 	.word	0x00000050
        /*07b0*/ 	.short	0x010a
        /*07b2*/ 	.byte	0x2b
	.zero		1


	//   ....[105]....
        /*07b4*/ 	.word	0x00006d60
        /*07b8*/ 	.word	0x00000035
        /*07bc*/ 	.word	0x000000c0
        /*07c0*/ 	.short	0x010a
        /*07c2*/ 	.byte	0xff
	.zero		1


	//   ....[106]....
        /*07c4*/ 	.word	0x00007520
        /*07c8*/ 	.word	0x00000000
        /*07cc*/ 	.word	0x00000000
        /*07d0*/ 	.short	0x0101
        /*07d2*/ 	.byte	0xff
	.zero		1


	//   ....[107]....
        /*07d4*/ 	.word	0x00007530
        /*07d8*/ 	.word	0x00000002
        /*07dc*/ 	.word	0x00000050
        /*07e0*/ 	.short	0x010a
        /*07e2*/ 	.byte	0xff
	.zero		1


	//   ....[108]....
        /*07e4*/ 	.word	0x000075f0
        /*07e8*/ 	.word	0x00000002
        /*07ec*/ 	.word	0x00000050
        /*07f0*/ 	.short	0x010a
        /*07f2*/ 	.byte	0xff
	.zero		1


	//   ....[109]....
        /*07f4*/ 	.word	0x00007df0
        /*07f8*/ 	.word	0x00000000
        /*07fc*/ 	.word	0x00000000
        /*0800*/ 	.short	0x0101
        /*0802*/ 	.byte	0xff
	.zero		1


	//   ....[110]....
        /*0804*/ 	.word	0x00007e10
        /*0808*/ 	.word	0x00000002
        /*080c*/ 	.word	0x00000050
        /*0810*/ 	.short	0x010a
        /*0812*/ 	.byte	0xff
	.zero		1


	//   ....[111]....
        /*0814*/ 	.word	0x00007ec0
        /*0818*/ 	.word	0x00000002
        /*081c*/ 	.word	0x00000050
        /*0820*/ 	.short	0x010a
        /*0822*/ 	.byte	0xff
	.zero		1


	//   ....[112]....
        /*0824*/ 	.word	0x000086c0
        /*0828*/ 	.word	0x00000000
        /*082c*/ 	.word	0x00000000
        /*0830*/ 	.short	0x0101
        /*0832*/ 	.byte	0xff
	.zero		1


	//   ....[113]....
        /*0834*/ 	.word	0x000086e0
        /*0838*/ 	.word	0x00000003
        /*083c*/ 	.word	0x00000050
        /*0840*/ 	.short	0x010a
        /*0842*/ 	.byte	0xff
	.zero		1


	//   ....[114]....
        /*0844*/ 	.word	0x00008790
        /*0848*/ 	.word	0x00000003
        /*084c*/ 	.word	0x00000050
        /*0850*/ 	.short	0x010a
        /*0852*/ 	.byte	0xff
	.zero		1


	//   ....[115]....
        /*0854*/ 	.word	0x00008aa0
        /*0858*/ 	.word	0x00000035
        /*085c*/ 	.word	0x00000000
        /*0860*/ 	.short	0x0101
        /*0862*/ 	.byte	0xff
	.zero		1


	//   ....[116]....
        /*0864*/ 	.word	0x00008fe0
        /*0868*/ 	.word	0x00000000
        /*086c*/ 	.word	0x00000000
        /*0870*/ 	.short	0x0101
        /*0872*/ 	.byte	0xff
	.zero		1


	//   ....[117]....
        /*0874*/ 	.word	0x00009270
        /*0878*/ 	.word	0x000000ff
        /*087c*/ 	.word	0x00000000
        /*0880*/ 	.short	0x0101
        /*0882*/ 	.byte	0x04
	.zero		1


	//   ....[118]....
        /*0884*/ 	.word	0x00009290
        /*0888*/ 	.word	0x00000000
        /*088c*/ 	.word	0x00000110
        /*0890*/ 	.short	0x010a
        /*0892*/ 	.byte	0xff
	.zero		1


	//   ....[119]....
        /*0894*/ 	.word	0x000092f0
        /*0898*/ 	.word	0x00000000
        /*089c*/ 	.word	0x00000028
        /*08a0*/ 	.short	0x010a
        /*08a2*/ 	.byte	0xff
	.zero		1


	//   ....[120]....
        /*08a4*/ 	.word	0x00009350
        /*08a8*/ 	.word	0x00000000
        /*08ac*/ 	.word	0x00000028
        /*08b0*/ 	.short	0x010a
        /*08b2*/ 	.byte	0xff
	.zero		1


	//   ....[121]....
        /*08b4*/ 	.word	0x000093a0
        /*08b8*/ 	.word	0x00000003
        /*08bc*/ 	.word	0x000000a0
        /*08c0*/ 	.short	0x010a
        /*08c2*/ 	.byte	0xff
	.zero		1


	//   ....[122]....
        /*08c4*/ 	.word	0x00009400
        /*08c8*/ 	.word	0x00000000
        /*08cc*/ 	.word	0x00000000
        /*08d0*/ 	.short	0x010a
        /*08d2*/ 	.byte	0xff
	.zero		1


	//   ....[123]....
        /*08d4*/ 	.word	0x00009460
        /*08d8*/ 	.word	0x00000000
        /*08dc*/ 	.word	0x00000000
        /*08e0*/ 	.short	0x010a
        /*08e2*/ 	.byte	0xff
	.zero		1


	//   ....[124]....
        /*08e4*/ 	.word	0x000094c0
        /*08e8*/ 	.word	0x00000000
        /*08ec*/ 	.word	0x00000000
        /*08f0*/ 	.short	0x010a
        /*08f2*/ 	.byte	0xff
	.zero		1


	//   ....[125]....
        /*08f4*/ 	.word	0x00009520
        /*08f8*/ 	.word	0x00000000
        /*08fc*/ 	.word	0x00000000
        /*0900*/ 	.short	0x010a
        /*0902*/ 	.byte	0xff
	.zero		1


	//   ....[126]....
        /*0904*/ 	.word	0x00009570
        /*0908*/ 	.word	0x00000002
        /*090c*/ 	.word	0x00000100
        /*0910*/ 	.short	0x010a
        /*0912*/ 	.byte	0xff
	.zero		1


	//   ....[127]....
        /*0914*/ 	.word	0x000095d0
        /*0918*/ 	.word	0x00000002
        /*091c*/ 	.word	0x000000b0
        /*0920*/ 	.short	0x010a
        /*0922*/ 	.byte	0xff
	.zero		1


	//   ....[128]....
        /*0924*/ 	.word	0x00009620
        /*0928*/ 	.word	0x00000002
        /*092c*/ 	.word	0x000000a0
        /*0930*/ 	.short	0x010a
        /*0932*/ 	.byte	0xff
	.zero		1


	//   ....[129]....
        /*0934*/ 	.word	0x00009680
        /*0938*/ 	.word	0x00000000
        /*093c*/ 	.word	0x000000b0
        /*0940*/ 	.short	0x010a
        /*0942*/ 	.byte	0xff
	.zero		1


	//   ....[130]....
        /*0944*/ 	.word	0x000096e0
        /*0948*/ 	.word	0x00000005
        /*094c*/ 	.word	0x00000008
        /*0950*/ 	.short	0x010a
        /*0952*/ 	.byte	0xff
	.zero		1


	//   ....[131]....
        /*0954*/ 	.word	0x000097c0
        /*0958*/ 	.word	0x00000000
        /*095c*/ 	.word	0x00000008
        /*0960*/ 	.short	0x010a
        /*0962*/ 	.byte	0xff
	.zero		1


	//   ....[132]....
        /*0964*/ 	.word	0x00009810
        /*0968*/ 	.word	0x00000000
        /*096c*/ 	.word	0x000000a0
        /*0970*/ 	.short	0x010a
        /*0972*/ 	.byte	0xff
	.zero		1


	//   ....[133]....
        /*0974*/ 	.word	0x00009870
        /*0978*/ 	.word	0x00000000
        /*097c*/ 	.word	0x000000e0
        /*0980*/ 	.short	0x010a
        /*0982*/ 	.byte	0xff
	.zero		1


	//   ....[134]....
        /*0984*/ 	.word	0x000098d0
        /*0988*/ 	.word	0x00000000
        /*098c*/ 	.word	0x00000000
        /*0990*/ 	.short	0x010a
        /*0992*/ 	.byte	0xff
	.zero		1


	//   ....[135]....
        /*0994*/ 	.word	0x00009930
        /*0998*/ 	.word	0x00000000
        /*099c*/ 	.word	0x00000000
        /*09a0*/ 	.short	0x010a
        /*09a2*/ 	.byte	0xff
	.zero		1


	//   ....[136]....
        /*09a4*/ 	.word	0x00009990
        /*09a8*/ 	.word	0x00000000
        /*09ac*/ 	.word	0x00000000
        /*09b0*/ 	.short	0x010a
        /*09b2*/ 	.byte	0xff
	.zero		1


	//   ....[137]....
        /*09b4*/ 	.word	0x000099f0
        /*09b8*/ 	.word	0x00000000
        /*09bc*/ 	.word	0x00000000
        /*09c0*/ 	.short	0x010a
        /*09c2*/ 	.byte	0xff
	.zero		1


	//   ....[138]....
        /*09c4*/ 	.word	0x00009a50
        /*09c8*/ 	.word	0x00000000
        /*09cc*/ 	.word	0x00000120
        /*09d0*/ 	.short	0x010a
        /*09d2*/ 	.byte	0xff
	.zero		1


	//   ....[139]....
        /*09d4*/ 	.word	0x00009aa0
        /*09d8*/ 	.word	0x0000000c
        /*09dc*/ 	.word	0x000000a0
        /*09e0*/ 	.short	0x010a
        /*09e2*/ 	.byte	0xff
	.zero		1


	//   ....[140]....
        /*09e4*/ 	.word	0x00009b00
        /*09e8*/ 	.word	0x00000000
        /*09ec*/ 	.word	0x00000098
        /*09f0*/ 	.short	0x010a
        /*09f2*/ 	.byte	0xff
	.zero		1


	//   ....[141]....
        /*09f4*/ 	.word	0x00009b60
        /*09f8*/ 	.word	0x00000000
        /*09fc*/ 	.word	0x00000070
        /*0a00*/ 	.short	0x010a
        /*0a02*/ 	.byte	0xff
	.zero		1


	//   ....[142]....
        /*0a04*/ 	.word	0x00009bc0
        /*0a08*/ 	.word	0x00000000
        /*0a0c*/ 	.word	0x00000078
        /*0a10*/ 	.short	0x010a
        /*0a12*/ 	.byte	0xff
	.zero		1


	//   ....[143]....
        /*0a14*/ 	.word	0x00009c20
        /*0a18*/ 	.word	0x00000000
        /*0a1c*/ 	.word	0x00000080
        /*0a20*/ 	.short	0x010a
        /*0a22*/ 	.byte	0xff
	.zero		1


	//   ....[144]....
        /*0a24*/ 	.word	0x00009c80
        /*0a28*/ 	.word	0x00000000
        /*0a2c*/ 	.word	0x00000088
        /*0a30*/ 	.short	0x010a
        /*0a32*/ 	.byte	0xff
	.zero		1


	//   ....[145]....
        /*0a34*/ 	.word	0x00009ce0
        /*0a38*/ 	.word	0x00000000
        /*0a3c*/ 	.word	0x00000070
        /*0a40*/ 	.short	0x010a
        /*0a42*/ 	.byte	0xff
	.zero		1


	//   ....[146]....
        /*0a44*/ 	.word	0x00009d40
        /*0a48*/ 	.word	0x00000000
        /*0a4c*/ 	.word	0x00000078
        /*0a50*/ 	.short	0x010a
        /*0a52*/ 	.byte	0xff
	.zero		1


	//   ....[147]....
        /*0a54*/ 	.word	0x00009da0
        /*0a58*/ 	.word	0x00000000
        /*0a5c*/ 	.word	0x00000080
        /*0a60*/ 	.short	0x010a
        /*0a62*/ 	.byte	0xff
	.zero		1


	//   ....[148]....
        /*0a64*/ 	.word	0x00009df0
        /*0a68*/ 	.word	0x00000003
        /*0a6c*/ 	.word	0x000000a0
        /*0a70*/ 	.short	0x010a
        /*0a72*/ 	.byte	0xff
	.zero		1


	//   ....[149]....
        /*0a74*/ 	.word	0x00009e50
        /*0a78*/ 	.word	0x00000002
        /*0a7c*/ 	.word	0x00000050
        /*0a80*/ 	.short	0x010a
        /*0a82*/ 	.byte	0xff
	.zero		1


	//   ....[150]....
        /*0a84*/ 	.word	0x00009ea0
        /*0a88*/ 	.word	0x00000035
        /*0a8c*/ 	.word	0x000000c0
        /*0a90*/ 	.short	0x010a
        /*0a92*/ 	.byte	0xff
	.zero		1


	//   ....[151]....
        /*0a94*/ 	.word	0x00009ef0
        /*0a98*/ 	.word	0x00000002
        /*0a9c*/ 	.word	0x00000050
        /*0aa0*/ 	.short	0x010a
        /*0aa2*/ 	.byte	0xff
	.zero		1


	//   ....[152]....
        /*0aa4*/ 	.word	0x00009f40
        /*0aa8*/ 	.word	0x00000002
        /*0aac*/ 	.word	0x00000050
        /*0ab0*/ 	.short	0x010a
        /*0ab2*/ 	.byte	0xff
	.zero		1


	//   ....[153]....
        /*0ab4*/ 	.word	0x00009f90
        /*0ab8*/ 	.word	0x00000003
        /*0abc*/ 	.word	0x00000050
        /*0ac0*/ 	.short	0x010a
        /*0ac2*/ 	.byte	0xff
	.zero		1


	//----- nvinfo : EIATTR_NUM_MBARRIERS
	.align		4
.L_47:
        /*0ac4*/ 	.byte	0x03, 0x38
        /*0ac6*/ 	.short	0x0025


	//----- nvinfo : EIATTR_EXIT_INSTR_OFFSETS
	.align		4
        /*0ac8*/ 	.byte	0x04, 0x1c
        /*0aca*/ 	.short	(.L_49 - .L_48)


	//   ....[0]....
.L_48:
        /*0acc*/ 	.word	0x00002df0


	//   ....[1]....
        /*0ad0*/ 	.word	0x000032e0


	//   ....[2]....
        /*0ad4*/ 	.word	0x00003340


	//   ....[3]....
        /*0ad8*/ 	.word	0x00004880


	//   ....[4]....
        /*0adc*/ 	.word	0x00005b70


	//   ....[5]....
        /*0ae0*/ 	.word	0x00005bb0


	//   ....[6]....
        /*0ae4*/ 	.word	0x00009160


	//   ....[7]....
        /*0ae8*/ 	.word	0x000091e0


	//   ....[8]....
        /*0aec*/ 	.word	0x00009210


	//   ....[9]....
        /*0af0*/ 	.word	0x00009280


	//----- nvinfo : EIATTR_MAX_THREADS
	.align		4
.L_49:
        /*0af4*/ 	.byte	0x04, 0x05
        /*0af6*/ 	.short	(.L_51 - .L_50)
.L_50:
        /*0af8*/ 	.word	0x00000100
        /*0afc*/ 	.word	0x00000001
        /*0b00*/ 	.word	0x00000001


	//----- nvinfo : EIATTR_CRS_STACK_SIZE
	.align		4
.L_51:
        /*0b04*/ 	.byte	0x04, 0x1e
        /*0b06*/ 	.short	(.L_53 - .L_52)
.L_52:
        /*0b08*/ 	.word	0x00000000


	//----- nvinfo : EIATTR_CBANK_PARAM_SIZE
	.align		4
.L_53:
        /*0b0c*/ 	.byte	0x03, 0x19
        /*0b0e*/ 	.short	0x0800


	//----- nvinfo : EIATTR_PARAM_CBANK
	.align		4
        /*0b10*/ 	.byte	0x04, 0x0a
        /*0b12*/ 	.short	(.L_55 - .L_54)
	.align		4
.L_54:
        /*0b14*/ 	.word	index@(.nv.constant0._ZN7cutlass13device_kernelINS_4gemm6kernel13GemmUniversalIN4cute5tupleIJiiiiEEENS1_10collective13CollectiveMmaINS1_35MainloopSm100TmaUmmaWarpSpecializedILi5ELi2ELi4ENS5_IJNS4_1CILi2EEESB_NSA_ILi1EEEEEEEENS5_IJNSA_ILi128EEESF_SF_EEENS_10bfloat16_tENS5_IJlSC_lEEESH_SI_NS4_8TiledMMAINS4_8MMA_AtomIJNS4_26SM100_MMA_F16BF16_2x1SM_SSISH_SH_fLi128ELi128ELNS4_4UMMA5MajorE0ELSN_0ELNSM_7ScaleInE0ELSO_0EEEEEENS4_6LayoutINS5_IJSC_SC_SC_EEENS5_IJNSA_ILi0EEEST_ST_EEEEENS5_IJNS4_10UnderscoreESW_SW_EEEEENS4_28SM100_TMA_2SM_LOAD_MULTICASTENS4_14ComposedLayoutINS4_7SwizzleILi3ELi4ELi3EEENS4_18smem_ptr_flag_bitsILi16EEENSR_INS5_IJNSA_ILi8EEENSA_ILi64EEEEEENS5_IJS16_SC_EEEEEEEvNS4_8identityENS4_18SM100_TMA_2SM_LOADES1A_vS1B_EENS_8epilogue10collective18CollectiveEpilogueINS1E_23Sm100TmaWarpSpecializedILi4ELi2ELi16ELb1ELb0EEEJNS5_IJS16_SF_SF_EEENS5_IJNSR_IS16_SC_EENSR_INS5_IJNSA_ILi16EEESB_EEENS5_IJSC_S16_EEEEEEEESH_SI_SH_SI_NS1E_6fusion15FusionCallbacksIS1I_NS1Q_17LinearCombinationISH_fSH_fLNS_15FloatRoundStyleE2EEES1J_S1P_JEEENS4_5SM1004TMEM4LOAD26SM100_TMEM_LOAD_32dp32b16xENS4_13SM90_TMA_LOADENS10_INS11_ILi1ELi4ELi3EEES14_NSR_INS5_IJS15_S1L_EEENS5_IJS1L_SC_EEEEEEENS4_39AutoVectorizingCopyWithAssumedAlignmentILi128EEENS4_14SM90_TMA_STOREES25_S27_S27_EEEvvEEEEvNT_6ParamsE)
        /*0b18*/ 	.short	0x0380
        /*0b1a*/ 	.short	0x0800


	//----- nvinfo : EIATTR_SW_WAR
	.align		4
.L_55:
        /*0b1c*/ 	.byte	0x04, 0x36
        /*0b1e*/ 	.short	(.L_57 - .L_56)
.L_56:
        /*0b20*/ 	.word	0x00000008
.L_57:


//--------------------- .nv.callgraph             --------------------------
	.section	.nv.callgraph,"",@"SHT_CUDA_CALLGRAPH"
	.align	4
	.sectionentsize	8
	.align		4
        /*0000*/ 	.word	0x00000000
	.align		4
        /*0004*/ 	.word	0xffffffff
	.align		4
        /*0008*/ 	.word	index@(_ZN7cutlass13device_kernelINS_4gemm6kernel13GemmUniversalIN4cute5tupleIJiiiiEEENS1_10collective13CollectiveMmaINS1_35MainloopSm100TmaUmmaWarpSpecializedILi5ELi2ELi4ENS5_IJNS4_1CILi2EEESB_NSA_ILi1EEEEEEEENS5_IJNSA_ILi128EEESF_SF_EEENS_10bfloat16_tENS5_IJlSC_lEEESH_SI_NS4_8TiledMMAINS4_8MMA_AtomIJNS4_26SM100_MMA_F16BF16_2x1SM_SSISH_SH_fLi128ELi128ELNS4_4UMMA5MajorE0ELSN_0ELNSM_7ScaleInE0ELSO_0EEEEEENS4_6LayoutINS5_IJSC_SC_SC_EEENS5_IJNSA_ILi0EEEST_ST_EEEEENS5_IJNS4_10UnderscoreESW_SW_EEEEENS4_28SM100_TMA_2SM_LOAD_MULTICASTENS4_14ComposedLayoutINS4_7SwizzleILi3ELi4ELi3EEENS4_18smem_ptr_flag_bitsILi16EEENSR_INS5_IJNSA_ILi8EEENSA_ILi64EEEEEENS5_IJS16_SC_EEEEEEEvNS4_8identityENS4_18SM100_TMA_2SM_LOADES1A_vS1B_EENS_8epilogue10collective18CollectiveEpilogueINS1E_23Sm100TmaWarpSpecializedILi4ELi2ELi16ELb1ELb0EEEJNS5_IJS16_SF_SF_EEENS5_IJNSR_IS16_SC_EENSR_INS5_IJNSA_ILi16EEESB_EEENS5_IJSC_S16_EEEEEEEESH_SI_SH_SI_NS1E_6fusion15FusionCallbacksIS1I_NS1Q_17LinearCombinationISH_fSH_fLNS_15FloatRoundStyleE2EEES1J_S1P_JEEENS4_5SM1004TMEM4LOAD26SM100_TMEM_LOAD_32dp32b16xENS4_13SM90_TMA_LOADENS10_INS11_ILi1ELi4ELi3EEES14_NSR_INS5_IJS15_S1L_EEENS5_IJS1L_SC_EEEEEEENS4_39AutoVectorizingCopyWithAssumedAlignmentILi128EEENS4_14SM90_TMA_STOREES25_S27_S27_EEEvvEEEEvNT_6ParamsE)
	.align		4
        /*000c*/ 	.word	index@(__assertfail)
	.align		4
        /*0010*/ 	.word	0x00000000
	.align		4
        /*0014*/ 	.word	0xfffffffe
	.align		4
        /*0018*/ 	.word	0x00000000
	.align		4
        /*001c*/ 	.word	0xfffffffd
	.align		4
        /*0020*/ 	.word	0x00000000
	.align		4
        /*0024*/ 	.word	0xfffffffc


//--------------------- .nv.constant4             --------------------------
	.section	.nv.constant4,"a",@progbits
	.align	8
	.align		8
.nv.constant4:
        /*0000*/ 	.dword	__assertfail
	.align		8
        /*0008*/ 	.dword	__unnamed_1
	.align		8
        /*0010*/ 	.dword	__unnamed_2
	.align		8
        /*0018*/ 	.dword	_ZN39_INTERNAL_7afb44a3_4_k_cu_496f0096_85594cuda3std3__45__cpo5beginE
	.align		8
        /*0020*/ 	.dword	_ZN39_INTERNAL_7afb44a3_4_k_cu_496f0096_85594cuda3std3__45__cpo3endE
	.align		8
        /*0028*/ 	.dword	_ZN39_INTERNAL_7afb44a3_4_k_cu_496f0096_85594cuda3std3__45__cpo6cbeginE
	.align		8
        /*0030*/ 	.dword	_ZN39_INTERNAL_7afb44a3_4_k_cu_496f0096_85594cuda3std3__45__cpo4cendE
	.align		8
        /*0038*/ 	.dword	_ZN39_INTERNAL_7afb44a3_4_k_cu_496f0096_85594cuda3std3__441_GLOBAL__N__7afb44a3_4_k_cu_496f0096_85596ignoreE
	.align		8
        /*0040*/ 	.dword	_ZN39_INTERNAL_7afb44a3_4_k_cu_496f0096_85594cuda3std3__419piecewise_constructE
	.align		8
        /*0048*/ 	.dword	_ZN39_INTERNAL_7afb44a3_4_k_cu_496f0096_85594cuda3std3__48in_placeE
	.align		8
        /*0050*/ 	.dword	_ZN39_INTERNAL_7afb44a3_4_k_cu_496f0096_85594cuda3std6ranges3__45__cpo4swapE
	.align		8
        /*0058*/ 	.dword	_ZN39_INTERNAL_7afb44a3_4_k_cu_496f0096_85594cuda3std6ranges3__45__cpo9iter_moveE
	.align		8
        /*0060*/ 	.dword	_ZN39_INTERNAL_7afb44a3_4_k_cu_496f0096_85594cute7productE
	.align		8
        /*0068*/ 	.dword	_ZN39_INTERNAL_7afb44a3_4_k_cu_496f0096_85594cute1_E
	.align		8
        /*0070*/ 	.dword	$str$25
	.align		8
        /*0078*/ 	.dword	$str$26
	.align		8
        /*0080*/ 	.dword	$str$27
	.align		8
        /*0088*/ 	.dword	$str$28


//--------------------- .text._ZN7cutlass13device_kernelINS_4gemm6kernel13GemmUniversalIN4cute5tupleIJiiiiEEENS1_10collective13CollectiveMmaINS1_35MainloopSm100TmaUmmaWarpSpecializedILi5ELi2ELi4ENS5_IJNS4_1CILi2EEESB_NSA_ILi1EEEEEEEENS5_IJNSA_ILi128EEESF_SF_EEENS_10bfloat16_tENS5_IJlSC_lEEESH_SI_NS4_8TiledMMAINS4_8MMA_AtomIJNS4_26SM100_MMA_F16BF16_2x1SM_SSISH_SH_fLi128ELi128ELNS4_4UMMA5MajorE0ELSN_0ELNSM_7ScaleInE0ELSO_0EEEEEENS4_6LayoutINS5_IJSC_SC_SC_EEENS5_IJNSA_ILi0EEEST_ST_EEEEENS5_IJNS4_10UnderscoreESW_SW_EEEEENS4_28SM100_TMA_2SM_LOAD_MULTICASTENS4_14ComposedLayoutINS4_7SwizzleILi3ELi4ELi3EEENS4_18smem_ptr_flag_bitsILi16EEENSR_INS5_IJNSA_ILi8EEENSA_ILi64EEEEEENS5_IJS16_SC_EEEEEEEvNS4_8identityENS4_18SM100_TMA_2SM_LOADES1A_vS1B_EENS_8epilogue10collective18CollectiveEpilogueINS1E_23Sm100TmaWarpSpecializedILi4ELi2ELi16ELb1ELb0EEEJNS5_IJS16_SF_SF_EEENS5_IJNSR_IS16_SC_EENSR_INS5_IJNSA_ILi16EEESB_EEENS5_IJSC_S16_EEEEEEEESH_SI_SH_SI_NS1E_6fusion15FusionCallbacksIS1I_NS1Q_17LinearCombinationISH_fSH_fLNS_15FloatRoundStyleE2EEES1J_S1P_JEEENS4_5SM1004TMEM4LOAD26SM100_TMEM_LOAD_32dp32b16xENS4_13SM90_TMA_LOADENS10_INS11_ILi1ELi4ELi3EEES14_NSR_INS5_IJS15_S1L_EEENS5_IJS1L_SC_EEEEEEENS4_39AutoVectorizingCopyWithAssumedAlignmentILi128EEENS4_14SM90_TMA_STOREES25_S27_S27_EEEvvEEEEvNT_6ParamsE --------------------------
	.section	.text._ZN7cutlass13device_kernelINS_4gemm6kernel13GemmUniversalIN4cute5tupleIJiiiiEEENS1_10collective13CollectiveMmaINS1_35MainloopSm100TmaUmmaWarpSpecializedILi5ELi2ELi4ENS5_IJNS4_1CILi2EEESB_NSA_ILi1EEEEEEEENS5_IJNSA_ILi128EEESF_SF_EEENS_10bfloat16_tENS5_IJlSC_lEEESH_SI_NS4_8TiledMMAINS4_8MMA_AtomIJNS4_26SM100_MMA_F16BF16_2x1SM_SSISH_SH_fLi128ELi128ELNS4_4UMMA5MajorE0ELSN_0ELNSM_7ScaleInE0ELSO_0EEEEEENS4_6LayoutINS5_IJSC_SC_SC_EEENS5_IJNSA_ILi0EEEST_ST_EEEEENS5_IJNS4_10UnderscoreESW_SW_EEEEENS4_28SM100_TMA_2SM_LOAD_MULTICASTENS4_14ComposedLayoutINS4_7SwizzleILi3ELi4ELi3EEENS4_18smem_ptr_flag_bitsILi16EEENSR_INS5_IJNSA_ILi8EEENSA_ILi64EEEEEENS5_IJS16_SC_EEEEEEEvNS4_8identityENS4_18SM100_TMA_2SM_LOADES1A_vS1B_EENS_8epilogue10collective18CollectiveEpilogueINS1E_23Sm100TmaWarpSpecializedILi4ELi2ELi16ELb1ELb0EEEJNS5_IJS16_SF_SF_EEENS5_IJNSR_IS16_SC_EENSR_INS5_IJNSA_ILi16EEESB_EEENS5_IJSC_S16_EEEEEEEESH_SI_SH_SI_NS1E_6fusion15FusionCallbacksIS1I_NS1Q_17LinearCombinationISH_fSH_fLNS_15FloatRoundStyleE2EEES1J_S1P_JEEENS4_5SM1004TMEM4LOAD26SM100_TMEM_LOAD_32dp32b16xENS4_13SM90_TMA_LOADENS10_INS11_ILi1ELi4ELi3EEES14_NSR_INS5_IJS15_S1L_EEENS5_IJS1L_SC_EEEEEEENS4_39AutoVectorizingCopyWithAssumedAlignmentILi128EEENS4_14SM90_TMA_STOREES25_S27_S27_EEEvvEEEEvNT_6ParamsE,"ax",@progbits
	.align	128
.text._ZN7cutlass13device_kernelINS_4gemm6kernel13GemmUniversalIN4cute5tupleIJiiiiEEENS1_10collective13CollectiveMmaINS1_35MainloopSm100TmaUmmaWarpSpecializedILi5ELi2ELi4ENS5_IJNS4_1CILi2EEESB_NSA_ILi1EEEEEEEENS5_IJNSA_ILi128EEESF_SF_EEENS_10bfloat16_tENS5_IJlSC_lEEESH_SI_NS4_8TiledMMAINS4_8MMA_AtomIJNS4_26SM100_MMA_F16BF16_2x1SM_SSISH_SH_fLi128ELi128ELNS4_4UMMA5MajorE0ELSN_0ELNSM_7ScaleInE0ELSO_0EEEEEENS4_6LayoutINS5_IJSC_SC_SC_EEENS5_IJNSA_ILi0EEEST_ST_EEEEENS5_IJNS4_10UnderscoreESW_SW_EEEEENS4_28SM100_TMA_2SM_LOAD_MULTICASTENS4_14ComposedLayoutINS4_7SwizzleILi3ELi4ELi3EEENS4_18smem_ptr_flag_bitsILi16EEENSR_INS5_IJNSA_ILi8EEENSA_ILi64EEEEEENS5_IJS16_SC_EEEEEEEvNS4_8identityENS4_18SM100_TMA_2SM_LOADES1A_vS1B_EENS_8epilogue10collective18CollectiveEpilogueINS1E_23Sm100TmaWarpSpecializedILi4ELi2ELi16ELb1ELb0EEEJNS5_IJS16_SF_SF_EEENS5_IJNSR_IS16_SC_EENSR_INS5_IJNSA_ILi16EEESB_EEENS5_IJSC_S16_EEEEEEEESH_SI_SH_SI_NS1E_6fusion15FusionCallbacksIS1I_NS1Q_17LinearCombinationISH_fSH_fLNS_15FloatRoundStyleE2EEES1J_S1P_JEEENS4_5SM1004TMEM4LOAD26SM100_TMEM_LOAD_32dp32b16xENS4_13SM90_TMA_LOADENS10_INS11_ILi1ELi4ELi3EEES14_NSR_INS5_IJS15_S1L_EEENS5_IJS1L_SC_EEEEEEENS4_39AutoVectorizingCopyWithAssumedAlignmentILi128EEENS4_14SM90_TMA_STOREES25_S27_S27_EEEvvEEEEvNT_6ParamsE:
        .type           _ZN7cutlass13device_kernelINS_4gemm6kernel13GemmUniversalIN4cute5tupleIJiiiiEEENS1_10collective13CollectiveMmaINS1_35MainloopSm100TmaUmmaWarpSpecializedILi5ELi2ELi4ENS5_IJNS4_1CILi2EEESB_NSA_ILi1EEEEEEEENS5_IJNSA_ILi128EEESF_SF_EEENS_10bfloat16_tENS5_IJlSC_lEEESH_SI_NS4_8TiledMMAINS4_8MMA_AtomIJNS4_26SM100_MMA_F16BF16_2x1SM_SSISH_SH_fLi128ELi128ELNS4_4UMMA5MajorE0ELSN_0ELNSM_7ScaleInE0ELSO_0EEEEEENS4_6LayoutINS5_IJSC_SC_SC_EEENS5_IJNSA_ILi0EEEST_ST_EEEEENS5_IJNS4_10UnderscoreESW_SW_EEEEENS4_28SM100_TMA_2SM_LOAD_MULTICASTENS4_14ComposedLayoutINS4_7SwizzleILi3ELi4ELi3EEENS4_18smem_ptr_flag_bitsILi16EEENSR_INS5_IJNSA_ILi8EEENSA_ILi64EEEEEENS5_IJS16_SC_EEEEEEEvNS4_8identityENS4_18SM100_TMA_2SM_LOADES1A_vS1B_EENS_8epilogue10collective18CollectiveEpilogueINS1E_23Sm100TmaWarpSpecializedILi4ELi2ELi16ELb1ELb0EEEJNS5_IJS16_SF_SF_EEENS5_IJNSR_IS16_SC_EENSR_INS5_IJNSA_ILi16EEESB_EEENS5_IJSC_S16_EEEEEEEESH_SI_SH_SI_NS1E_6fusion15FusionCallbacksIS1I_NS1Q_17LinearCombinationISH_fSH_fLNS_15FloatRoundStyleE2EEES1J_S1P_JEEENS4_5SM1004TMEM4LOAD26SM100_TMEM_LOAD_32dp32b16xENS4_13SM90_TMA_LOADENS10_INS11_ILi1ELi4ELi3EEES14_NSR_INS5_IJS15_S1L_EEENS5_IJS1L_SC_EEEEEEENS4_39AutoVectorizingCopyWithAssumedAlignmentILi128EEENS4_14SM90_TMA_STOREES25_S27_S27_EEEvvEEEEvNT_6ParamsE,@function
        .size           _ZN7cutlass13device_kernelINS_4gemm6kernel13GemmUniversalIN4cute5tupleIJiiiiEEENS1_10collective13CollectiveMmaINS1_35MainloopSm100TmaUmmaWarpSpecializedILi5ELi2ELi4ENS5_IJNS4_1CILi2EEESB_NSA_ILi1EEEEEEEENS5_IJNSA_ILi128EEESF_SF_EEENS_10bfloat16_tENS5_IJlSC_lEEESH_SI_NS4_8TiledMMAINS4_8MMA_AtomIJNS4_26SM100_MMA_F16BF16_2x1SM_SSISH_SH_fLi128ELi128ELNS4_4UMMA5MajorE0ELSN_0ELNSM_7ScaleInE0ELSO_0EEEEEENS4_6LayoutINS5_IJSC_SC_SC_EEENS5_IJNSA_ILi0EEEST_ST_EEEEENS5_IJNS4_10UnderscoreESW_SW_EEEEENS4_28SM100_TMA_2SM_LOAD_MULTICASTENS4_14ComposedLayoutINS4_7SwizzleILi3ELi4ELi3EEENS4_18smem_ptr_flag_bitsILi16EEENSR_INS5_IJNSA_ILi8EEENSA_ILi64EEEEEENS5_IJS16_SC_EEEEEEEvNS4_8identityENS4_18SM100_TMA_2SM_LOADES1A_vS1B_EENS_8epilogue10collective18CollectiveEpilogueINS1E_23Sm100TmaWarpSpecializedILi4ELi2ELi16ELb1ELb0EEEJNS5_IJS16_SF_SF_EEENS5_IJNSR_IS16_SC_EENSR_INS5_IJNSA_ILi16EEESB_EEENS5_IJSC_S16_EEEEEEEESH_SI_SH_SI_NS1E_6fusion15FusionCallbacksIS1I_NS1Q_17LinearCombinationISH_fSH_fLNS_15FloatRoundStyleE2EEES1J_S1P_JEEENS4_5SM1004TMEM4LOAD26SM100_TMEM_LOAD_32dp32b16xENS4_13SM90_TMA_LOADENS10_INS11_ILi1ELi4ELi3EEES14_NSR_INS5_IJS15_S1L_EEENS5_IJS1L_SC_EEEEEEENS4_39AutoVectorizingCopyWithAssumedAlignmentILi128EEENS4_14SM90_TMA_STOREES25_S27_S27_EEEvvEEEEvNT_6ParamsE,(.L_x_204 - _ZN7cutlass13device_kernelINS_4gemm6kernel13GemmUniversalIN4cute5tupleIJiiiiEEENS1_10collective13CollectiveMmaINS1_35MainloopSm100TmaUmmaWarpSpecializedILi5ELi2ELi4ENS5_IJNS4_1CILi2EEESB_NSA_ILi1EEEEEEEENS5_IJNSA_ILi128EEESF_SF_EEENS_10bfloat16_tENS5_IJlSC_lEEESH_SI_NS4_8TiledMMAINS4_8MMA_AtomIJNS4_26SM100_MMA_F16BF16_2x1SM_SSISH_SH_fLi128ELi128ELNS4_4UMMA5MajorE0ELSN_0ELNSM_7ScaleInE0ELSO_0EEEEEENS4_6LayoutINS5_IJSC_SC_SC_EEENS5_IJNSA_ILi0EEEST_ST_EEEEENS5_IJNS4_10UnderscoreESW_SW_EEEEENS4_28SM100_TMA_2SM_LOAD_MULTICASTENS4_14ComposedLayoutINS4_7SwizzleILi3ELi4ELi3EEENS4_18smem_ptr_flag_bitsILi16EEENSR_INS5_IJNSA_ILi8EEENSA_ILi64EEEEEENS5_IJS16_SC_EEEEEEEvNS4_8identityENS4_18SM100_TMA_2SM_LOADES1A_vS1B_EENS_8epilogue10collective18CollectiveEpilogueINS1E_23Sm100TmaWarpSpecializedILi4ELi2ELi16ELb1ELb0EEEJNS5_IJS16_SF_SF_EEENS5_IJNSR_IS16_SC_EENSR_INS5_IJNSA_ILi16EEESB_EEENS5_IJSC_S16_EEEEEEEESH_SI_SH_SI_NS1E_6fusion15FusionCallbacksIS1I_NS1Q_17LinearCombinationISH_fSH_fLNS_15FloatRoundStyleE2EEES1J_S1P_JEEENS4_5SM1004TMEM4LOAD26SM100_TMEM_LOAD_32dp32b16xENS4_13SM90_TMA_LOADENS10_INS11_ILi1ELi4ELi3EEES14_NSR_INS5_IJS15_S1L_EEENS5_IJS1L_SC_EEEEEEENS4_39AutoVectorizingCopyWithAssumedAlignmentILi128EEENS4_14SM90_TMA_STOREES25_S27_S27_EEEvvEEEEvNT_6ParamsE)
        .other          _ZN7cutlass13device_kernelINS_4gemm6kernel13GemmUniversalIN4cute5tupleIJiiiiEEENS1_10collective13CollectiveMmaINS1_35MainloopSm100TmaUmmaWarpSpecializedILi5ELi2ELi4ENS5_IJNS4_1CILi2EEESB_NSA_ILi1EEEEEEEENS5_IJNSA_ILi128EEESF_SF_EEENS_10bfloat16_tENS5_IJlSC_lEEESH_SI_NS4_8TiledMMAINS4_8MMA_AtomIJNS4_26SM100_MMA_F16BF16_2x1SM_SSISH_SH_fLi128ELi128ELNS4_4UMMA5MajorE0ELSN_0ELNSM_7ScaleInE0ELSO_0EEEEEENS4_6LayoutINS5_IJSC_SC_SC_EEENS5_IJNSA_ILi0EEEST_ST_EEEEENS5_IJNS4_10UnderscoreESW_SW_EEEEENS4_28SM100_TMA_2SM_LOAD_MULTICASTENS4_14ComposedLayoutINS4_7SwizzleILi3ELi4ELi3EEENS4_18smem_ptr_flag_bitsILi16EEENSR_INS5_IJNSA_ILi8EEENSA_ILi64EEEEEENS5_IJS16_SC_EEEEEEEvNS4_8identityENS4_18SM100_TMA_2SM_LOADES1A_vS1B_EENS_8epilogue10collective18CollectiveEpilogueINS1E_23Sm100TmaWarpSpecializedILi4ELi2ELi16ELb1ELb0EEEJNS5_IJS16_SF_SF_EEENS5_IJNSR_IS16_SC_EENSR_INS5_IJNSA_ILi16EEESB_EEENS5_IJSC_S16_EEEEEEEESH_SI_SH_SI_NS1E_6fusion15FusionCallbacksIS1I_NS1Q_17LinearCombinationISH_fSH_fLNS_15FloatRoundStyleE2EEES1J_S1P_JEEENS4_5SM1004TMEM4LOAD26SM100_TMEM_LOAD_32dp32b16xENS4_13SM90_TMA_LOADENS10_INS11_ILi1ELi4ELi3EEES14_NSR_INS5_IJS15_S1L_EEENS5_IJS1L_SC_EEEEEEENS4_39AutoVectorizingCopyWithAssumedAlignmentILi128EEENS4_14SM90_TMA_STOREES25_S27_S27_EEEvvEEEEvNT_6ParamsE,@"STO_CUDA_ENTRY STV_DEFAULT"
_ZN7cutlass13device_kernelINS_4gemm6kernel13GemmUniversalIN4cute5tupleIJiiiiEEENS1_10collective13CollectiveMmaINS1_35MainloopSm100TmaUmmaWarpSpecializedILi5ELi2ELi4ENS5_IJNS4_1CILi2EEESB_NSA_ILi1EEEEEEEENS5_IJNSA_ILi128EEESF_SF_EEENS_10bfloat16_tENS5_IJlSC_lEEESH_SI_NS4_8TiledMMAINS4_8MMA_AtomIJNS4_26SM100_MMA_F16BF16_2x1SM_SSISH_SH_fLi128ELi128ELNS4_4UMMA5MajorE0ELSN_0ELNSM_7ScaleInE0ELSO_0EEEEEENS4_6LayoutINS5_IJSC_SC_SC_EEENS5_IJNSA_ILi0EEEST_ST_EEEEENS5_IJNS4_10UnderscoreESW_SW_EEEEENS4_28SM100_TMA_2SM_LOAD_MULTICASTENS4_14ComposedLayoutINS4_7SwizzleILi3ELi4ELi3EEENS4_18smem_ptr_flag_bitsILi16EEENSR_INS5_IJNSA_ILi8EEENSA_ILi64EEEEEENS5_IJS16_SC_EEEEEEEvNS4_8identityENS4_18SM100_TMA_2SM_LOADES1A_vS1B_EENS_8epilogue10collective18CollectiveEpilogueINS1E_23Sm100TmaWarpSpecializedILi4ELi2ELi16ELb1ELb0EEEJNS5_IJS16_SF_SF_EEENS5_IJNSR_IS16_SC_EENSR_INS5_IJNSA_ILi16EEESB_EEENS5_IJSC_S16_EEEEEEEESH_SI_SH_SI_NS1E_6fusion15FusionCallbacksIS1I_NS1Q_17LinearCombinationISH_fSH_fLNS_15FloatRoundStyleE2EEES1J_S1P_JEEENS4_5SM1004TMEM4LOAD26SM100_TMEM_LOAD_32dp32b16xENS4_13SM90_TMA_LOADENS10_INS11_ILi1ELi4ELi3EEES14_NSR_INS5_IJS15_S1L_EEENS5_IJS1L_SC_EEEEEEENS4_39AutoVectorizingCopyWithAssumedAlignmentILi128EEENS4_14SM90_TMA_STOREES25_S27_S27_EEEvvEEEEvNT_6ParamsE:
[----:B------:R-:W1:Y:S01]  /*0000*/  LDC R1, c[0x0][0x37c] ;  /* 0x0000df00ff017b82 */ /* 0x000e620000000800 */
[----:B------:R-:W2:Y:S01]  /*0010*/  S2R R60, SR_TID.X ;  /* 0x00000000003c7919 */ /* 0x000ea20000002100 */
[----:B------:R-:W3:Y:S06]  /*0020*/  LDCU.64 UR8, c[0x0][0x890] ;  /* 0x00011200ff0877ac */ /* 0x000eec0008000a00 */
[----:B------:R-:W4:Y:S01]  /*0030*/  S2UR UR47, SR_CgaCtaId ;  /* 0x00000000002f79c3 */ /* 0x000f220000008800 */
[----:B------:R-:W-:Y:S02]  /*0040*/  PRMT R46, RZ, 0x7610, R46 ;  /* 0x00007610ff2e7816 */ /* 0x000fe4000000002e */
[----:B------:R-:W-:Y:S01]  /*0050*/  ELECT P1, URZ, PT ;  /* 0x0000000000ff782f */ /* 0x000fe20003820000 */
[----:B---3--:R-:W-:-:S04]  /*0060*/  UISETP.NE.U32.AND UP0, UPT, UR8, URZ, UPT ;  /* 0x000000ff0800728c */ /* 0x008fc8000bf05070 */
[----:B------:R-:W-:Y:S02]  /*0070*/  UISETP.NE.AND.EX UP0, UPT, UR9, URZ, UPT, UP0 ;  /* 0x000000ff0900728c */ /* 0x000fe4000bf05300 */
[----:B----4-:R-:W-:Y:S02]  /*0080*/  ULOP3.LUT UR68, UR47, 0x1, URZ, 0xc0, !UPT ;  /* 0x000000012f447892 */ /* 0x010fe4000f8ec0ff */
[----:B------:R-:W-:Y:S01]  /*0090*/  ULOP3.LUT UR69, UR47, 0x1, URZ, 0x3c, !UPT ;  /* 0x000000012f457892 */ /* 0x000fe2000f8e3cff */
[----:B--2---:R-:W-:-:S05]  /*00a0*/  SHF.R.U32.HI R47, RZ, 0x5, R60 ;  /* 0x00000005ff2f7819 */ /* 0x004fca000001163c */
[----:B------:R-:W2:Y:S02]  /*00b0*/  SHFL.IDX PT, R0, R47, RZ, 0x1f ;  /* 0x00001fff2f007589 */ /* 0x000ea400000e0000 */
[----:B--2---:R-:W-:Y:S01]  /*00c0*/  R2UR UR21, R0 ;  /* 0x00000000001572ca */ /* 0x004fe200000e0000 */
[----:B-1----:R-:W-:-:S14]  /*00d0*/  BRA.U UP0, `(.L_x_0) ;  /* 0x0000000100307547 */ /* 0x002fdc000b800000 */
[----:B------:R-:W1:Y:S02]  /*00e0*/  LDCU.64 UR4, c[0x0][0x888] ;  /* 0x00011100ff0477ac */ /* 0x000e640008000a00 */
[----:B-1----:R-:W-:-:S04]  /*00f0*/  UISETP.NE.U32.AND UP0, UPT, UR4, URZ, UPT ;  /* 0x000000ff0400728c */ /* 0x002fc8000bf05070 */
[----:B------:R-:W-:-:S09]  /*0100*/  UISETP.NE.AND.EX UP0, UPT, UR5, URZ, UPT, UP0 ;  /* 0x000000ff0500728c */ /* 0x000fd2000bf05300 */
[----:B------:R-:W-:Y:S05]  /*0110*/  BRA.U !UP0, `(.L_x_1) ;  /* 0x0000000108147547 */ /* 0x000fea000b800000 */
[----:B------:R-:W1:Y:S01]  /*0120*/  LDC.64 R2, c[0x0][0x888] ;  /* 0x00022200ff027b82 */ /* 0x000e620000000a00 */
[----:B------:R-:W1:Y:S02]  /*0130*/  LDCU.64 UR4, c[0x0][0x358] ;  /* 0x00006b00ff0477ac */ /* 0x000e640008000a00 */
[----:B-1----:R1:W5:Y:S01]  /*0140*/  LDG.E R27, desc[UR4][R2.64] ;  /* 0x00000004021b7981 */ /* 0x002362000c1e1900 */
[----:B------:R-:W-:Y:S01]  /*0150*/  HFMA2 R46, -RZ, RZ, 0, 5.9604644775390625e-08 ;  /* 0x00000001ff2e7431 */ /* 0x000fe200000001ff */
[----:B------:R-:W-:Y:S05]  /*0160*/  BRA `(.L_x_0) ;  /* 0x00000000000c7947 */ /* 0x000fea0003800000 */
.L_x_1:
[----:B------:R-:W1:Y:S01]  /*0170*/  LDCU UR4, c[0x0][0x880] ;  /* 0x00011000ff0477ac */ /* 0x000e620008000800 */
[----:B------:R-:W-:Y:S01]  /*0180*/  HFMA2 R46, -RZ, RZ, 0, 5.9604644775390625e-08 ;  /* 0x00000001ff2e7431 */ /* 0x000fe200000001ff */
[----:B-1----:R-:W-:-:S07]  /*0190*/  MOV R27, UR4 ;  /* 0x00000004001b7c02 */ /* 0x002fce0008000f00 */
.L_x_0:
[----:B------:R-:W2:Y:S02]  /*01a0*/  LDCU.64 UR4, c[0x0][0x8b0] ;  /* 0x00011600ff0477ac */ /* 0x000ea40008000a00 */
[----:B--2---:R-:W-:-:S04]  /*01b0*/  UISETP.NE.U32.AND UP0, UPT, UR4, URZ, UPT ;  /* 0x000000ff0400728c */ /* 0x004fc8000bf05070 */
[----:B------:R-:W-:-:S09]  /*01c0*/  UISETP.NE.AND.EX UP0, UPT, UR5, URZ, UPT, UP0 ;  /* 0x000000ff0500728c */ /* 0x000fd2000bf05300 */
[----:B------:R-:W-:Y:S05]  /*01d0*/  BRA.U UP0, `(.L_x_2) ;  /* 0x0000000100287547 */ /* 0x000fea000b800000 */
[----:B------:R-:W2:Y:S02]  /*01e0*/  LDCU.64 UR4, c[0x0][0x8a8] ;  /* 0x00011500ff0477ac */ /* 0x000ea40008000a00 */
[----:B--2---:R-:W-:-:S04]  /*01f0*/  UISETP.NE.U32.AND UP0, UPT, UR4, URZ, UPT ;  /* 0x000000ff0400728c */ /* 0x004fc8000bf05070 */
[----:B------:R-:W-:-:S09]  /*0200*/  UISETP.NE.AND.EX UP0, UPT, UR5, URZ, UPT, UP0 ;  /* 0x000000ff0500728c */ /* 0x000fd2000bf05300 */
[----:B------:R-:W-:Y:S05]  /*0210*/  BRA.U !UP0, `(.L_x_3) ;  /* 0x0000000108107547 */ /* 0x000fea000b800000 */
[----:B------:R-:W2:Y:S01]  /*0220*/  LDC.64 R24, c[0x0][0x8a8] ;  /* 0x00022a00ff187b82 */ /* 0x000ea20000000a00 */
[----:B------:R-:W2:Y:S02]  /*0230*/  LDCU.64 UR4, c[0x0][0x358] ;  /* 0x00006b00ff0477ac */ /* 0x000ea40008000a00 */
[----:B--2---:R2:W5:Y:S01]  /*0240*/  LDG.E R24, desc[UR4][R24.64] ;  /* 0x0000000418187981 */ /* 0x004562000c1e1900 */
[----:B------:R-:W-:Y:S05]  /*0250*/  BRA `(.L_x_2) ;  /* 0x0000000000087947 */ /* 0x000fea0003800000 */
.L_x_3:
[----:B------:R-:W2:Y:S02]  /*0260*/  LDCU UR4, c[0x0][0x8a0] ;  /* 0x00011400ff0477ac */ /* 0x000ea40008000800 */
[----:B--2---:R-:W-:Y:S02]  /*0270*/  MOV R24, UR4 ;  /* 0x0000000400187c02 */ /* 0x004fe40008000f00 */
.L_x_2:
[----:B------:R-:W-:Y:S01]  /*0280*/  IMAD.U32 R0, RZ, RZ, UR21 ;  /* 0x00000015ff007e24 */ /* 0x000fe2000f8e00ff */
[----:B------:R-:W-:Y:S04]  /*0290*/  BSSY.RECONVERGENT B0, `(.L_x_4) ;  /* 0x000000c000007945 */ /* 0x000fe80003800200 */
[C---:B------:R-:W-:Y:S02]  /*02a0*/  ISETP.NE.OR P2, PT, R0.reuse, 0x1, !P1 ;  /* 0x000000010000780c */ /* 0x040fe40004f45670 */
[----:B------:R-:W-:-:S11]  /*02b0*/  ISETP.NE.OR P0, PT, R0, 0x3, !P1 ;  /* 0x000000030000780c */ /* 0x000fd60004f05670 */
[----:B------:R-:W-:Y:S05]  /*02c0*/  @P2 BRA `(.L_x_5) ;  /* 0x0000000000202947 */ /* 0x000fea0003800000 */
[----:B------:R-:W3:Y:S02]  /*02d0*/  LDCU.64 UR4, c[0x0][0x348] ;  /* 0x00006900ff0477ac */ /* 0x000ee40008000a00 */
[----:B---3--:R-:W-:Y:S02]  /*02e0*/  UIADD3 UR6, UP1, UPT, UR4, 0x80, URZ ;  /* 0x0000008004067890 */ /* 0x008fe4000ff3e0ff */
[----:B------:R-:W-:Y:S02]  /*02f0*/  UIADD3 UR4, UP0, UPT, UR4, 0x180, URZ ;  /* 0x0000018004047890 */ /* 0x000fe4000ff1e0ff */
[----:B------:R-:W-:Y:S02]  /*0300*/  UIADD3.X UR7, UPT, UPT, URZ, UR5, URZ, UP1, !UPT ;  /* 0x00000005ff077290 */ /* 0x000fe40008ffe4ff */
[----:B------:R-:W-:-:S07]  /*0310*/  UIADD3.X UR5, UPT, UPT, URZ, UR5, URZ, UP0, !UPT ;  /* 0x00000005ff057290 */ /* 0x000fce00087fe4ff */
[----:B------:R3:W-:Y:S02]  /*0320*/  UTMACCTL.PF [UR6] ;  /* 0x00000000060079b9 */ /* 0x0007e40008040000 */
[----:B------:R3:W-:Y:S02]  /*0330*/  UTMACCTL.PF [UR4] ;  /* 0x00000000040079b9 */ /* 0x0007e40008040000 */
[----:B---3--:R-:W-:Y:S01]  /*0340*/  NOP ;  /* 0x0000000000007918 */ /* 0x008fe20000000000 */
.L_x_5:
[----:B------:R-:W-:Y:S05]  /*0350*/  BSYNC.RECONVERGENT B0 ;  /* 0x0000000000007941 */ /* 0x000fea0003800200 */
.L_x_4:
[----:B------:R-:W-:Y:S04]  /*0360*/  BSSY.RECONVERGENT B0, `(.L_x_6) ;  /* 0x000000a000007945 */ /* 0x000fe80003800200 */
        /* <DEDUP_REMOVED lines=9> */
.L_x_7:
[----:B------:R-:W-:Y:S05]  /*0400*/  BSYNC.RECONVERGENT B0 ;  /* 0x0000000000007941 */ /* 0x000fea0003800200 */
.L_x_6:
[----:B------:R-:W3:Y:S01]  /*0410*/  LDCU.64 UR4, c[0x0][0x888] ;  /* 0x00011100ff0477ac */ /* 0x000ee20008000a00 */
[----:B------:R-:W-:Y:S02]  /*0420*/  UISETP.EQ.U32.AND UP1, UPT, UR8, URZ, UPT ;  /* 0x000000ff0800728c */ /* 0x000fe4000bf22070 */
[----:B------:R-:W-:Y:S02]  /*0430*/  UPLOP3.LUT UP3, UPT, UPT, UPT, UPT, 0x80, 0x8 ;  /* 0x000000000008789c */ /* 0x000fe40003f6f070 */
[----:B---3--:R-:W-:-:S04]  /*0440*/  UISETP.NE.U32.AND UP0, UPT, UR4, URZ, UPT ;  /* 0x000000ff0400728c */ /* 0x008fc8000bf05070 */
[----:B------:R-:W-:-:S04]  /*0450*/  UISETP.NE.AND.EX UP0, UPT, UR5, URZ, UPT, UP0 ;  /* 0x000000ff0500728c */ /* 0x000fc8000bf05300 */
[----:B------:R-:W-:-:S04]  /*0460*/  UISETP.EQ.OR.EX UP2, UPT, UR9, URZ, !UP0, UP1 ;  /* 0x000000ff0900728c */ /* 0x000fc8000c742710 */
[----:B------:R-:W-:-:S06]  /*0470*/  UP2UR UR4, UPR, URZ, 0x4 ;  /* 0x00000004ff047883 */ /* 0x000fcc0008000000 */
[----:B------:R-:W-:Y:S01]  /*0480*/  MOV R51, UR4 ;  /* 0x0000000400337c02 */ /* 0x000fe20008000f00 */
[----:B------:R-:W-:Y:S06]  /*0490*/  BRA.U !UP2, `(.L_x_8) ;  /* 0x000000010a207547 */ /* 0x000fec000b800000 */
[----:B------:R-:W-:Y:S01]  /*04a0*/  UISETP.NE.U32.AND UP1, UPT, UR8, URZ, UPT ;  /* 0x000000ff0800728c */ /* 0x000fe2000bf25070 */
[----:B-----5:R-:W-:Y:S01]  /*04b0*/  FSETP.NEU.AND P0, PT, R27, RZ, PT ;  /* 0x000000ff1b00720b */ /* 0x020fe20003f0d000 */
[----:B------:R-:W-:Y:S02]  /*04c0*/  USEL UR4, URZ, 0xffffffff, UP0 ;  /* 0xffffffffff047887 */ /* 0x000fe40008000000 */
[----:B------:R-:W-:-:S10]  /*04d0*/  UISETP.NE.AND.EX UP1, UPT, UR9, URZ, UPT, UP1 ;  /* 0x000000ff0900728c */ /* 0x000fd4000bf25310 */
[----:B------:R-:W-:Y:S01]  /*04e0*/  VOTEU.ANY UP0, P0 ;  /* 0x0000000000ff7886 */ /* 0x000fe20000000100 */
[----:B------:R-:W-:-:S04]  /*04f0*/  @!UP1 USEL UR4, URZ, 0xffffffff, UP0 ;  /* 0xffffffffff049887 */ /* 0x000fc80008000000 */
[----:B------:R-:W-:-:S04]  /*0500*/  ULOP3.LUT UR4, UR4, 0x1, URZ, 0xc0, !UPT ;  /* 0x0000000104047892 */ /* 0x000fc8000f8ec0ff */
[----:B------:R-:W-:-:S11]  /*0510*/  UISETP.NE.U32.AND UP3, UPT, UR4, 0x1, UPT ;  /* 0x000000010400788c */ /* 0x000fd6000bf65070 */
.L_x_8:
[----:B------:R-:W3:Y:S01]  /*0520*/  SHFL.IDX PT, R0, R47, RZ, 0x1f ;  /* 0x00001fff2f007589 */ /* 0x000ee200000e0000 */
[----:B------:R-:W-:-:S04]  /*0530*/  UISETP.NE.AND UP0, UPT, UR21, 0x2, UPT ;  /* 0x000000021500788c */ /* 0x000fc8000bf05270 */
[----:B------:R-:W-:Y:S02]  /*0540*/  UISETP.EQ.AND UP1, UPT, UR68, URZ, !UP0 ;  /* 0x000000ff4400728c */ /* 0x000fe4000c722270 */
[----:B------:R-:W-:-:S04]  /*0550*/  USEL UR46, URZ, 0x1, UP0 ;  /* 0x00000001ff2e7887 */ /* 0x000fc80008000000 */
[----:B------:R-:W-:Y:S02]  /*0560*/  PLOP3.LUT P4, PT, P1, PT, UP1, 0x80, 0x8 ;  /* 0x000000000008781c */ /* 0x000fe40000f8f018 */
[----:B---3--:R-:W-:-:S13]  /*0570*/  ISETP.NE.AND P0, PT, R0, RZ, PT ;  /* 0x000000ff0000720c */ /* 0x008fda0003f05270 */
[----:B------:R-:W-:Y:S05]  /*0580*/  @P0 BRA `(.L_x_9) ;  /* 0x00000000005c0947 */ /* 0x000fea0003800000 */
[----:B------:R-:W-:Y:S01]  /*0590*/  UMOV UR4, 0x400 ;  /* 0x0000040000047882 */ /* 0x000fe20000000000 */
[----:B------:R-:W-:Y:S01]  /*05a0*/  UMOV UR8, 0x1 ;  /* 0x0000000100087882 */ /* 0x000fe20000000000 */
[----:B------:R-:W-:Y:S01]  /*05b0*/  UMOV UR6, 0x2 ;  /* 0x0000000200067882 */ /* 0x000fe20000000000 */
[----:B------:R-:W-:Y:S02]  /*05c0*/  ULEA UR4, UR47, UR4, 0x18 ;  /* 0x000000042f047291 */ /* 0x000fe4000f8ec0ff */
[----:B------:R-:W-:-:S04]  /*05d0*/  UIADD3 UR8, UPT, UPT, -UR8, 0x100000, URZ ;  /* 0x0010000008087890 */ /* 0x000fc8000fffe1ff */
[----:B------:R-:W-:Y:S02]  /*05e0*/  USHF.L.U32 UR9, UR8, 0xb, URZ ;  /* 0x0000000b08097899 */ /* 0x000fe400080006ff */
[----:B------:R-:W-:Y:S02]  /*05f0*/  USHF.L.U32 UR8, UR8, 0x1, URZ ;  /* 0x0000000108087899 */ /* 0x000fe400080006ff */
[----:B------:R-:W-:-:S04]  /*0600*/  UIADD3 UR6, UPT, UPT, -UR6, 0x100000, URZ ;  /* 0x0010000006067890 */ /* 0x000fc8000fffe1ff */
[----:B------:R-:W-:Y:S02]  /*0610*/  USHF.L.U32 UR7, UR6, 0xb, URZ ;  /* 0x0000000b06077899 */ /* 0x000fe400080006ff */
[----:B------:R-:W-:Y:S01]  /*0620*/  USHF.L.U32 UR6, UR6, 0x1, URZ ;  /* 0x0000000106067899 */ /* 0x000fe200080006ff */
[----:B------:R-:W-:Y:S01]  /*0630*/  ELECT P0, URZ, PT ;  /* 0x0000000000ff782f */ /* 0x000fe20003800000 */
[----:B------:R-:W3:Y:S02]  /*0640*/  FENCE.VIEW.ASYNC.S ;  /* 0x00000000000073c6 */ /* 0x000ee40000000000 */
[----:B---3--:R3:W4:Y:S08]  /*0650*/  SYNCS.EXCH.64 URZ, [UR4], UR8 ;  /* 0x0000000804ff75b2 */ /* 0x0087300008000100 */
[----:B------:R3:W1:Y:S01]  /*0660*/  SYNCS.EXCH.64 URZ, [UR4+0x28], UR6 ;  /* 0x0000280604ff75b2 */ /* 0x0006620008000100 */
        /* <DEDUP_REMOVED lines=8> */
[----:B------:R-:W-:Y:S01]  /*06f0*/  NOP ;  /* 0x0000000000007918 */ /* 0x000fe20000000000 */
.L_x_9:
[----:B------:R-:W2:Y:S01]  /*0700*/  SHFL.IDX PT, R0, R47, RZ, 0x1f ;  /* 0x00001fff2f007589 */ /* 0x000ea200000e0000 */
[----:B------:R-:W-:Y:S01]  /*0710*/  NOP ;  /* 0x0000000000007918 */ /* 0x000fe20000000000 */
[----:B--2---:R-:W-:-:S13]  /*0720*/  ISETP.NE.AND P0, PT, R0, 0x1, PT ;  /* 0x000000010000780c */ /* 0x004fda0003f05270 */
[----:B------:R-:W-:Y:S05]  /*0730*/  @P0 BRA `(.L_x_10) ;  /* 0x0000000000540947 */ /* 0x000fea0003800000 */
[----:B---3--:R-:W-:Y:S01]  /*0740*/  UMOV UR4, 0x400 ;  /* 0x0000040000047882 */ /* 0x008fe20000000000 */
        /* <DEDUP_REMOVED lines=10> */
[----:B------:R-:W2:Y:S02]  /*07f0*/  FENCE.VIEW.ASYNC.S ;  /* 0x00000000000073c6 */ /* 0x000ea40000000000 */
[----:B--2---:R2:W3:Y:S08]  /*0800*/  SYNCS.EXCH.64 URZ, [UR4+0x50], UR8 ;  /* 0x0000500804ff75b2 */ /* 0x0044f00008000100 */
        /* <DEDUP_REMOVED lines=8> */
.L_x_10:
[----:B------:R-:W4:Y:S01]  /*0890*/  SHFL.IDX PT, R0, R47, RZ, 0x1f ;  /* 0x00001fff2f007589 */ /* 0x000f2200000e0000 */
[----:B------:R-:W-:Y:S01]  /*08a0*/  NOP ;  /* 0x0000000000007918 */ /* 0x000fe20000000000 */
[----:B----4-:R-:W-:-:S13]  /*08b0*/  ISETP.NE.AND P0, PT, R0, 0x3, PT ;  /* 0x000000030000780c */ /* 0x010fda0003f05270 */
[----:B------:R-:W-:Y:S05]  /*08c0*/  @P0 BRA `(.L_x_11) ;  /* 0x00000000002c0947 */ /* 0x000fea0003800000 */
[----:B--23--:R-:W-:Y:S01]  /*08d0*/  UMOV UR6, 0x400 ;  /* 0x0000040000067882 */ /* 0x00cfe20000000000 */
[----:B------:R-:W-:Y:S01]  /*08e0*/  UMOV UR4, 0x20 ;  /* 0x0000002000047882 */ /* 0x000fe20000000000 */
[----:B------:R-:W-:Y:S02]  /*08f0*/  ULEA UR6, UR47, UR6, 0x18 ;  /* 0x000000062f067291 */ /* 0x000fe4000f8ec0ff */
[----:B------:R-:W-:-:S04]  /*0900*/  UIADD3 UR4, UPT, UPT, -UR4, 0x100000, URZ ;  /* 0x0010000004047890 */ /* 0x000fc8000fffe1ff */
[----:B------:R-:W-:Y:S02]  /*0910*/  USHF.L.U32 UR5, UR4, 0xb, URZ ;  /* 0x0000000b04057899 */ /* 0x000fe400080006ff */
[----:B------:R-:W-:Y:S01]  /*0920*/  USHF.L.U32 UR4, UR4, 0x1, URZ ;  /* 0x0000000104047899 */ /* 0x000fe200080006ff */
[----:B------:R-:W-:Y:S01]  /*0930*/  ELECT P0, URZ, PT ;  /* 0x0000000000ff782f */ /* 0x000fe20003800000 */
[----:B------:R-:W2:Y:S10]  /*0940*/  FENCE.VIEW.ASYNC.S ;  /* 0x00000000000073c6 */ /* 0x000eb40000000000 */
[----:B--2---:R4:W2:Y:S01]  /*0950*/  SYNCS.EXCH.64 URZ, [UR6+0x90], UR4 ;  /* 0x0000900406ff75b2 */ /* 0x0048a20008000100 */
[----:B------:R4:W3:Y:S02]  /*0960*/  SYNCS.EXCH.64 URZ, [UR6+0x98], UR4 ;  /* 0x0000980406ff75b2 */ /* 0x0008e40008000100 */
[----:B----4-:R-:W-:Y:S01]  /*0970*/  NOP ;  /* 0x0000000000007918 */ /* 0x010fe20000000000 */
.L_x_11:
[----:B------:R-:W4:Y:S01]  /*0980*/  SHFL.IDX PT, R0, R47, RZ, 0x1f ;  /* 0x00001fff2f007589 */ /* 0x000f2200000e0000 */
[----:B------:R-:W-:Y:S01]  /*0990*/  NOP ;  /* 0x0000000000007918 */ /* 0x000fe20000000000 */
[----:B----4-:R-:W-:-:S13]  /*09a0*/  ISETP.NE.AND P0, PT, R0, 0x4, PT ;  /* 0x000000040000780c */ /* 0x010fda0003f05270 */
[----:B------:R-:W-:Y:S05]  /*09b0*/  @P0 BRA `(.L_x_12) ;  /* 0x0000000000480947 */ /* 0x000fea0003800000 */
[----:B--23--:R-:W-:Y:S01]  /*09c0*/  UMOV UR4, 0x3a0 ;  /* 0x000003a000047882 */ /* 0x00cfe20000000000 */
[----:B------:R-:W-:Y:S01]  /*09d0*/  UMOV UR6, 0x400 ;  /* 0x0000040000067882 */ /* 0x000fe20000000000 */
[----:B------:R-:W-:Y:S01]  /*09e0*/  USEL UR4, UR4, 0x320, UP3 ;  /* 0x0000032004047887 */ /* 0x000fe20009800000 */
        /* <DEDUP_REMOVED lines=10> */
[----:B--2---:R4:W2:Y:S08]  /*0a90*/  SYNCS.EXCH.64 URZ, [UR6+0xa0], UR8 ;  /* 0x0000a00806ff75b2 */ /* 0x0048b00008000100 */
[----:B------:R4:W3:Y:S01]  /*0aa0*/  SYNCS.EXCH.64 URZ, [UR6+0xb0], UR4 ;  /* 0x0000b00406ff75b2 */ /* 0x0008e20008000100 */
[----:B------:R4:W1:Y:S01]  /*0ab0*/  SYNCS.EXCH.64 URZ, [UR6+0xa8], UR8 ;  /* 0x0000a80806ff75b2 */ /* 0x0008620008000100 */
[----:B------:R4:W1:Y:S02]  /*0ac0*/  SYNCS.EXCH.64 URZ, [UR6+0xb8], UR4 ;  /* 0x0000b80406ff75b2 */ /* 0x0008640008000100 */
[----:B----4-:R-:W-:Y:S01]  /*0ad0*/  NOP ;  /* 0x0000000000007918 */ /* 0x010fe20000000000 */
.L_x_12:
[----:B------:R-:W4:Y:S01]  /*0ae0*/  SHFL.IDX PT, R0, R47, RZ, 0x1f ;  /* 0x00001fff2f007589 */ /* 0x000f2200000e0000 */
[----:B------:R-:W-:Y:S01]  /*0af0*/  NOP ;  /* 0x0000000000007918 */ /* 0x000fe20000000000 */
[----:B----4-:R-:W-:-:S13]  /*0b00*/  ISETP.NE.AND P0, PT, R0, 0x5, PT ;  /* 0x000000050000780c */ /* 0x010fda0003f05270 */
[----:B------:R-:W-:Y:S05]  /*0b10*/  @P0 BRA `(.L_x_13) ;  /* 0x0000000000540947 */ /* 0x000fea0003800000 */
[----:B--23--:R-:W-:Y:S01]  /*0b20*/  UMOV UR4, 0x400 ;  /* 0x0000040000047882 */ /* 0x00cfe20000000000 */
        /* <DEDUP_REMOVED lines=14> */
[----:B------:R4:W1:Y:S01]  /*0c10*/  SYNCS.EXCH.64 URZ, [UR4+0xe8], UR8 ;  /* 0x0000e80804ff75b2 */ /* 0x0008620008000100 */
[----:B------:R4:W1:Y:S01]  /*0c20*/  SYNCS.EXCH.64 URZ, [UR4+0xd0], UR6 ;  /* 0x0000d00604ff75b2 */ /* 0x0008620008000100 */
[----:B------:R4:W1:Y:S01]  /*0c30*/  SYNCS.EXCH.64 URZ, [UR4+0xf0], UR8 ;  /* 0x0000f00804ff75b2 */ /* 0x0008620008000100 */
[----:B------:R4:W1:Y:S01]  /*0c40*/  SYNCS.EXCH.64 URZ, [UR4+0xd8], UR6 ;  /* 0x0000d80604ff75b2 */ /* 0x0008620008000100 */
[----:B------:R4:W1:Y:S02]  /*0c50*/  SYNCS.EXCH.64 URZ, [UR4+0xf8], UR8 ;  /* 0x0000f80804ff75b2 */ /* 0x0008640008000100 */
[----:B----4-:R-:W-:Y:S01]  /*0c60*/  NOP ;  /* 0x0000000000007918 */ /* 0x010fe20000000000 */
.L_x_13:
[----:B------:R-:W4:Y:S01]  /*0c70*/  SHFL.IDX PT, R0, R47, RZ, 0x1f ;  /* 0x00001fff2f007589 */ /* 0x000f2200000e0000 */
[----:B------:R-:W-:Y:S01]  /*0c80*/  ISETP.NE.OR P1, PT, RZ, UR21, !P1 ;  /* 0x00000015ff007c0c */ /* 0x000fe2000cf25670 */
        /* <DEDUP_REMOVED lines=12> */
[----:B------:R4:W3:Y:S01]  /*0d50*/  SYNCS.EXCH.64 URZ, [UR4+0x110], UR6 ;  /* 0x0001100604ff75b2 */ /* 0x0008e20008000100 */
[----:B------:R4:W1:Y:S01]  /*0d60*/  SYNCS.EXCH.64 URZ, [UR4+0x108], UR6 ;  /* 0x0001080604ff75b2 */ /* 0x0008620008000100 */
[----:B------:R4:W1:Y:S02]  /*0d70*/  SYNCS.EXCH.64 URZ, [UR4+0x118], UR6 ;  /* 0x0001180604ff75b2 */ /* 0x0008640008000100 */
[----:B----4-:R-:W-:Y:S01]  /*0d80*/  NOP ;  /* 0x0000000000007918 */ /* 0x010fe20000000000 */
.L_x_14:
[----:B------:R-:W-:Y:S01]  /*0d90*/  VOTEU.ALL UP0, P1 ;  /* 0x0000000000ff7886 */ /* 0x000fe20000800000 */
[----:B--23--:R-:W-:Y:S01]  /*0da0*/  UMOV UR4, 0x20 ;  /* 0x0000002000047882 */ /* 0x00cfe20000000000 */
[----:B------:R-:W2:Y:S01]  /*0db0*/  LDCU UR7, c[0x0][0x36c] ;  /* 0x00006d80ff0777ac */ /* 0x000ea20008000800 */
[----:B------:R-:W-:Y:S01]  /*0dc0*/  NOP ;  /* 0x0000000000007918 */ /* 0x000fe20000000000 */
[----:B------:R-:W-:Y:S01]  /*0dd0*/  LOP3.LUT R0, R60, 0x1f, RZ, 0xc0, !PT ;  /* 0x0000001f3c007812 */ /* 0x000fe200078ec0ff */
[----:B------:R-:W-:Y:S01]  /*0de0*/  @!UP0 UMOV UR6, 0x400 ;  /* 0x0000040000068882 */ /* 0x000fe20000000000 */
[----:B------:R-:W-:-:S04]  /*0df0*/  @!UP0 UIADD3 UR4, UPT, UPT, -UR4, 0x100000, URZ ;  /* 0x0010000004048890 */ /* 0x000fc8000fffe1ff */
[----:B------:R-:W-:Y:S02]  /*0e00*/  @!UP0 USHF.L.U32 UR5, UR4, 0xb, URZ ;  /* 0x0000000b04058899 */ /* 0x000fe400080006ff */
[----:B------:R-:W-:Y:S02]  /*0e10*/  @!UP0 USHF.L.U32 UR4, UR4, 0x1, URZ ;  /* 0x0000000104048899 */ /* 0x000fe400080006ff */
[----:B------:R-:W-:Y:S01]  /*0e20*/  @!UP0 ULEA UR6, UR47, UR6, 0x18 ;  /* 0x000000062f068291 */ /* 0x000fe2000f8ec0ff */
[----:B------:R-:W-:Y:S01]  /*0e30*/  VOTEU.ALL UP0, P1 ;  /* 0x0000000000ff7886 */ /* 0x000fe20000800000 */
[----:B------:R-:W-:Y:S02]  /*0e40*/  UISETP.NE.AND UP4, UPT, UR21, URZ, UPT ;  /* 0x000000ff1500728c */ /* 0x000fe4000bf85270 */
[----:B--2---:R-:W-:Y:S01]  /*0e50*/  UISETP.EQ.U32.AND UP5, UPT, UR7, 0x1, UPT ;  /* 0x000000010700788c */ /* 0x004fe2000bfa2070 */
[----:B------:R-:W2:Y:S07]  /*0e60*/  FENCE.VIEW.ASYNC.S ;  /* 0x00000000000073c6 */ /* 0x000eae0000000000 */
[----:B--2---:R2:W3:Y:S01]  /*0e70*/  @!UP0 SYNCS.EXCH.64 URZ, [UR6+0x120], UR4 ;  /* 0x0001200406ff85b2 */ /* 0x0044e20008000100 */
[----:B------:R-:W-:Y:S05]  /*0e80*/  BRA.U !UP5, `(.L_x_15) ;  /* 0x000000010d087547 */ /* 0x000fea000b800000 */
[----:B-1-3--:R-:W-:Y:S01]  /*0e90*/  UCGABAR_ARV ;  /* 0x00000000000079c7 */ /* 0x00afe20008000000 */
[----:B------:R-:W-:Y:S05]  /*0ea0*/  BRA `(.L_x_16) ;  /* 0x0000000000047947 */ /* 0x000fea0003800000 */
.L_x_15:
[----:B-1-3--:R-:W-:Y:S01]  /*0eb0*/  NOP ;  /* 0x0000000000007918 */ /* 0x00afe20000000000 */
.L_x_16:
[----:B------:R-:W1:Y:S01]  /*0ec0*/  S2UR UR20, SR_CTAID.X ;  /* 0x00000000001479c3 */ /* 0x000e620000002500 */
[----:B------:R-:W-:-:S05]  /*0ed0*/  CS2R.32 R50, SR_CgaSize ;  /* 0x0000000000327805 */ /* 0x000fca0000008a00 */
[----:B------:R-:W-:-:S05]  /*0ee0*/  IMAD R50, R50, -0xa0, RZ ;  /* 0xffffff6032327824 */ /* 0x000fca00078e02ff */
[----:B--2---:R-:W-:-:S14]  /*0ef0*/  R2UR UR5, R50 ;  /* 0x00000000320572ca */ /* 0x004fdc00000e0000 */
[----:B------:R-:W2:Y:S01]  /*0f00*/  LDCU UR5, c[0x0][UR5+0x2b0] ;  /* 0x00005600050577ac */ /* 0x000ea20008000800 */
[----:B------:R-:W-:-:S05]  /*0f10*/  CS2R.32 R50, SR_CgaSize ;  /* 0x0000000000327805 */ /* 0x000fca0000008a00 */
[----:B------:R-:W-:-:S05]  /*0f20*/  IMAD R50, R50, -0xa0, RZ ;  /* 0xffffff6032327824 */ /* 0x000fca00078e02ff */
[----:B------:R-:W-:-:S14]  /*0f30*/  R2UR UR4, R50 ;  /* 0x00000000320472ca */ /* 0x000fdc00000e0000 */
[----:B------:R-:W3:Y:S01]  /*0f40*/  LDCU UR4, c[0x0][UR4+0x2b4] ;  /* 0x00005680040477ac */ /* 0x000ee20008000800 */
[----:B------:R-:W4:Y:S01]  /*0f50*/  S2UR UR7, SR_CTAID.Y ;  /* 0x00000000000779c3 */ /* 0x000f220000002600 */
[----:B------:R-:W-:-:S05]  /*0f60*/  CS2R.32 R50, SR_CgaSize ;  /* 0x0000000000327805 */ /* 0x000fca0000008a00 */
[----:B------:R-:W-:-:S05]  /*0f70*/  IMAD R50, R50, -0xa0, RZ ;  /* 0xffffff6032327824 */ /* 0x000fca00078e02ff */
[----:B------:R-:W-:-:S14]  /*0f80*/  R2UR UR8, R50 ;  /* 0x00000000320872ca */ /* 0x000fdc00000e0000 */
[----:B------:R-:W3:Y:S01]  /*0f90*/  LDCU UR8, c[0x0][UR8+0x2a0] ;  /* 0x00005400080877ac */ /* 0x000ee20008000800 */
[----:B------:R-:W3:Y:S01]  /*0fa0*/  LDCU UR25, c[0x0][0xb24] ;  /* 0x00016480ff1977ac */ /* 0x000ee20008000800 */
[----:B------:R-:W1:Y:S01]  /*0fb0*/  S2UR UR36, SR_CTAID.Z ;  /* 0x00000000002479c3 */ /* 0x000e620000002700 */
[----:B------:R-:W-:-:S05]  /*0fc0*/  CS2R.32 R50, SR_CgaSize ;  /* 0x0000000000327805 */ /* 0x000fca0000008a00 */
[----:B------:R-:W-:-:S05]  /*0fd0*/  IMAD R50, R50, -0xa0, RZ ;  /* 0xffffff6032327824 */ /* 0x000fca00078e02ff */
[----:B------:R-:W-:-:S14]  /*0fe0*/  R2UR UR63, R50 ;  /* 0x00000000323f72ca */ /* 0x000fdc00000e0000 */
[----:B------:R-:W3:Y:S01]  /*0ff0*/  LDCU UR63, c[0x0][UR63+0x2a4] ;  /* 0x000054803f3f77ac */ /* 0x000ee20008000800 */
[----:B------:R-:W-:Y:S02]  /*1000*/  UISETP.GT.U32.AND UP0, UPT, UR68, 0xffff, UPT ;  /* 0x0000ffff4400788c */ /* 0x000fe4000bf04070 */
[----:B------:R-:W-:Y:S01]  /*1010*/  USHF.L.U32 UR37, UR47, 0xa, URZ ;  /* 0x0000000a2f257899 */ /* 0x000fe200080006ff */
[----:B-1----:R-:W-:Y:S01]  /*1020*/  I2FP.F32.U32 R3, UR20 ;  /* 0x0000001400037c45 */ /* 0x002fe20008201000 */
[----:B------:R-:W-:Y:S01]  /*1030*/  UMOV UR28, 0x5 ;  /* 0x00000005001c7882 */ /* 0x000fe20000000000 */
[----:B------:R-:W1:Y:S03]  /*1040*/  LDCU UR45, c[0x0][0xb24] ;  /* 0x00016480ff2d77ac */ /* 0x000e660008000800 */
[----:B--2---:R-:W-:Y:S01]  /*1050*/  FMUL R3, R3, UR5 ;  /* 0x0000000503037c20 */ /* 0x004fe20008400000 */
[----:B------:R-:W2:Y:S01]  /*1060*/  LDCU UR27, c[0x0][0xb30] ;  /* 0x00016600ff1b77ac */ /* 0x000ea20008000800 */
[----:B----4-:R-:W-:Y:S01]  /*1070*/  I2FP.F32.U32 R2, UR7 ;  /* 0x0000000700027c45 */ /* 0x010fe20008201000 */
[----:B------:R-:W-:-:S03]  /*1080*/  USHF.L.U32 UR55, UR20, 0x6, URZ ;  /* 0x0000000614377899 */ /* 0x000fc600080006ff */
[----:B------:R-:W4:Y:S01]  /*1090*/  F2I.U32.TRUNC.NTZ R3, R3 ;  /* 0x0000000300037305 */ /* 0x000f22000020f000 */
[----:B------:R-:W-:Y:S01]  /*10a0*/  USEL UR31, UR68, 0xffff, !UP0 ;  /* 0x0000ffff441f7887 */ /* 0x000fe2000c000000 */
[----:B---3--:R-:W-:Y:S01]  /*10b0*/  FMUL R2, R2, UR4 ;  /* 0x0000000402027c20 */ /* 0x008fe20008400000 */
[----:B------:R-:W-:Y:S01]  /*10c0*/  UISETP.GE.AND UP2, UPT, UR25, 0x1, UPT ;  /* 0x000000011900788c */ /* 0x000fe2000bf46270 */
[----:B------:R-:W-:-:S04]  /*10d0*/  UMOV UR24, UR7 ;  /* 0x0000000700187c82 */ /* 0x000fc80008000000 */
[----:B------:R-:W3:Y:S01]  /*10e0*/  F2I.U32.TRUNC.NTZ R2, R2 ;  /* 0x0000000200027305 */ /* 0x000ee2000020f000 */
[----:B----4-:R-:W-:Y:S02]  /*10f0*/  R2UR UR4, R3 ;  /* 0x00000000030472ca */ /* 0x010fe400000e0000 */
[----:B------:R-:W-:Y:S02]  /*1100*/  PRMT R3, RZ, 0x7610, R3 ;  /* 0x00007610ff037816 */ /* 0x000fe40000000003 */
[----:B---3--:R-:W-:Y:S02]  /*1110*/  R2UR UR6, R2 ;  /* 0x00000000020672ca */ /* 0x008fe400000e0000 */
[----:B------:R-:W-:-:S07]  /*1120*/  PRMT R2, RZ, 0x7610, R2 ;  /* 0x00007610ff027816 */ /* 0x000fce0000000002 */
[----:B------:R-:W-:-:S04]  /*1130*/  UIADD3 UR5, UPT, UPT, -UR4, URZ, URZ ;  /* 0x000000ff04057290 */ /* 0x000fc8000fffe1ff */
[----:B------:R-:W-:Y:S02]  /*1140*/  UIMAD UR5, UR8, UR5, UR20 ;  /* 0x00000005080572a4 */ /* 0x000fe4000f8e0214 */
[----:B------:R-:W-:-:S04]  /*1150*/  UIADD3 UR4, UPT, UPT, -UR6, URZ, URZ ;  /* 0x000000ff06047290 */ /* 0x000fc8000fffe1ff */
[----:B------:R-:W-:Y:S01]  /*1160*/  IMAD.U32 R50, RZ, RZ, UR5 ;  /* 0x00000005ff327e24 */ /* 0x000fe2000f8e00ff */
[----:B------:R-:W-:Y:S01]  /*1170*/  UIMAD UR63, UR63, UR4, UR7 ;  /* 0x000000043f3f72a4 */ /* 0x000fe2000f8e0207 */
[----:B-12---:R-:W-:Y:S11]  /*1180*/  BRA.U UP4, `(.L_x_17) ;  /* 0x0000000104407547 */ /* 0x006ff6000b800000 */
[----:B------:R-:W-:-:S13]  /*1190*/  R2UR UR4, R50 ;  /* 0x00000000320472ca */ /* 0x000fda00000e0000 */
[----:B------:R-:W-:Y:S02]  /*11a0*/  UISETP.GT.U32.AND UP0, UPT, UR4, 0x1, UPT ;  /* 0x000000010400788c */ /* 0x000fe4000bf04070 */
[----:B------:R-:W-:Y:S02]  /*11b0*/  ULOP3.LUT UR4, UR4, 0xfffffffe, URZ, 0xc0, !UPT ;  /* 0xfffffffe04047892 */ /* 0x000fe4000f8ec0ff */
[----:B------:R-:W-:Y:S02]  /*11c0*/  UISETP.NE.AND UP1, UPT, UR63, URZ, UP0 ;  /* 0x000000ff3f00728c */ /* 0x000fe40008725270 */
[----:B------:R-:W-:Y:S02]  /*11d0*/  UISETP.NE.AND UP0, UPT, UR63, 0x1, UP0 ;  /* 0x000000013f00788c */ /* 0x000fe40008705270 */
[----:B------:R-:W-:Y:S02]  /*11e0*/  USEL UR7, URZ, 0x1, UP1 ;  /* 0x00000001ff077887 */ /* 0x000fe40008800000 */
[----:B------:R-:W-:-:S02]  /*11f0*/  USEL UR6, URZ, 0x4, UP0 ;  /* 0x00000004ff067887 */ /* 0x000fc40008000000 */
[----:B------:R-:W-:Y:S02]  /*1200*/  USEL UR5, URZ, 0x2, UP1 ;  /* 0x00000002ff057887 */ /* 0x000fe40008800000 */
[----:B------:R-:W-:Y:S02]  /*1210*/  ULEA UR4, UR63, UR4, 0x1 ;  /* 0x000000043f047291 */ /* 0x000fe4000f8e08ff */
[----:B------:R-:W-:Y:S02]  /*1220*/  USEL UR8, URZ, 0x8, UP0 ;  /* 0x00000008ff087887 */ /* 0x000fe40008000000 */
[----:B------:R-:W-:-:S03]  /*1230*/  UIADD3 UR5, UPT, UPT, UR5, UR6, UR7 ;  /* 0x0000000605057290 */ /* 0x000fc6000fffe007 */
[----:B------:R-:W-:Y:S01]  /*1240*/  UMOV UR6, 0x3 ;  /* 0x0000000300067882 */ /* 0x000fe20000000000 */
[----:B------:R-:W-:Y:S02]  /*1250*/  UIADD3 UR5, UPT, UPT, UR5, UR8, URZ ;  /* 0x0000000805057290 */ /* 0x000fe4000fffe0ff */
[----:B------:R-:W-:-:S04]  /*1260*/  USHF.L.U32 UR4, UR6, UR4, URZ ;  /* 0x0000000406047299 */ /* 0x000fc800080006ff */
[----:B------:R-:W-:Y:S02]  /*1270*/  MOV R3, UR5 ;  /* 0x0000000500037c02 */ /* 0x000fe40008000f00 */
[----:B------:R-:W-:Y:S02]  /*1280*/  IMAD.U32 R2, RZ, RZ, UR4 ;  /* 0x00000004ff027e24 */ /* 0x000fe4000f8e00ff */
.L_x_17:
[----:B------:R-:W-:Y:S05]  /*1290*/  BRA.U !UP2, `(.L_x_18) ;  /* 0x000000010ad47547 */ /* 0x000fea000b800000 */
[----:B------:R-:W1:Y:S01]  /*12a0*/  LDCU.128 UR12, c[0x0][0xb10] ;  /* 0x00016200ff0c77ac */ /* 0x000e620008000c00 */
[----:B------:R-:W2:Y:S01]  /*12b0*/  LDCU UR6, c[0x0][0x370] ;  /* 0x00006e00ff0677ac */ /* 0x000ea20008000800 */
[----:B------:R-:W3:Y:S01]  /*12c0*/  LDCU UR5, c[0x0][0x374] ;  /* 0x00006e80ff0577ac */ /* 0x000ee20008000800 */
[----:B------:R-:W4:Y:S01]  /*12d0*/  LDCU UR26, c[0x0][0xb0c] ;  /* 0x00016180ff1a77ac */ /* 0x000f220008000800 */
[----:B------:R-:W4:Y:S01]  /*12e0*/  LDCU UR4, c[0x0][0xb20] ;  /* 0x00016400ff0477ac */ /* 0x000f220008000800 */
[----:B------:R-:W4:Y:S01]  /*12f0*/  LDCU.64 UR8, c[0x0][0xb28] ;  /* 0x00016500ff0877ac */ /* 0x000f220008000a00 */
[----:B-1----:R-:W-:Y:S02]  /*1300*/  UISETP.NE.AND UP0, UPT, UR14, 0x1, UPT ;  /* 0x000000010e00788c */ /* 0x002fe4000bf05270 */
[----:B---3--:R-:W-:Y:S02]  /*1310*/  UIMAD.WIDE.U32 UR10, UR5, UR15, URZ ;  /* 0x0000000f050a72a5 */ /* 0x008fe4000f8e00ff */
[----:B--2---:R-:W-:-:S02]  /*1320*/  UIMAD.WIDE.U32 UR18, UR6, UR12, URZ ;  /* 0x0000000c061272a5 */ /* 0x004fc4000f8e00ff */
[----:B----4-:R-:W-:Y:S02]  /*1330*/  UISETP.NE.AND UP1, UPT, UR26, 0x1, UPT ;  /* 0x000000011a00788c */ /* 0x010fe4000bf25270 */
[----:B------:R-:W-:Y:S01]  /*1340*/  UISETP.NE.AND UP2, UPT, UR25, 0x1, UPT ;  /* 0x000000011900788c */ /* 0x000fe2000bf45270 */
[----:B------:R-:W-:Y:S02]  /*1350*/  UMOV UR10, UR11 ;  /* 0x0000000b000a7c82 */ /* 0x000fe40008000000 */
[----:B------:R-:W-:Y:S01]  /*1360*/  UMOV UR18, UR19 ;  /* 0x0000001300127c82 */ /* 0x000fe20008000000 */
[----:B------:R-:W-:Y:S02]  /*1370*/  @UP0 USHF.R.U32.HI UR5, URZ, UR4, UR10 ;  /* 0x00000004ff050299 */ /* 0x000fe4000801160a */
[----:B------:R-:W-:Y:S02]  /*1380*/  UIMAD.WIDE.U32 UR22, UR24, UR15, URZ ;  /* 0x0000000f181672a5 */ /* 0x000fe4000f8e00ff */
[----:B------:R-:W-:-:S02]  /*1390*/  UIMAD.WIDE.U32 UR10, UR5, UR8, URZ ;  /* 0x00000008050a72a5 */ /* 0x000fc4000f8e00ff */
[----:B------:R-:W-:Y:S02]  /*13a0*/  @UP1 USHF.R.U32.HI UR6, URZ, UR13, UR18 ;  /* 0x0000000dff061299 */ /* 0x000fe40008011612 */
[----:B------:R-:W-:Y:S02]  /*13b0*/  UIMAD.WIDE.U32 UR16, UR20, UR12, URZ ;  /* 0x0000000c141072a5 */ /* 0x000fe4000f8e00ff */
[----:B------:R-:W-:Y:S01]  /*13c0*/  UIMAD.WIDE.U32 UR18, UR6, UR8, URZ ;  /* 0x00000008061272a5 */ /* 0x000fe2000f8e00ff */
[----:B------:R-:W-:Y:S01]  /*13d0*/  UMOV UR22, UR23 ;  /* 0x0000001700167c82 */ /* 0x000fe20008000000 */
[----:B------:R-:W-:Y:S01]  /*13e0*/  UMOV UR10, UR11 ;  /* 0x0000000b000a7c82 */ /* 0x000fe20008000000 */
[----:B------:R-:W-:Y:S02]  /*13f0*/  USHF.R.U32.HI UR22, URZ, UR4, UR22 ;  /* 0x00000004ff167299 */ /* 0x000fe40008011616 */
[----:B------:R-:W-:Y:S02]  /*1400*/  @UP2 USHF.R.U32.HI UR5, URZ, UR9, UR10 ;  /* 0x00000009ff052299 */ /* 0x000fe4000801160a */
[----:B------:R-:W-:Y:S01]  /*1410*/  UMOV UR7, UR19 ;  /* 0x0000001300077c82 */ /* 0x000fe20008000000 */
[----:B------:R-:W-:Y:S01]  /*1420*/  UMOV UR16, UR17 ;  /* 0x0000001100107c82 */ /* 0x000fe20008000000 */
[----:B------:R-:W-:-:S02]  /*1430*/  @UP2 USHF.R.U32.HI UR6, URZ, UR9, UR7 ;  /* 0x00000009ff062299 */ /* 0x000fc40008011607 */
[----:B------:R-:W-:Y:S02]  /*1440*/  USHF.R.U32.HI UR13, URZ, UR13, UR16 ;  /* 0x0000000dff0d7299 */ /* 0x000fe40008011610 */
[----:B------:R-:W-:Y:S02]  /*1450*/  USEL UR4, UR24, UR22, !UP0 ;  /* 0x0000001618047287 */ /* 0x000fe4000c000000 */
[----:B------:R-:W-:Y:S02]  /*1460*/  UIMAD UR7, UR5, UR25, URZ ;  /* 0x00000019050772a4 */ /* 0x000fe4000f8e02ff */
[----:B------:R-:W-:Y:S02]  /*1470*/  USEL UR5, UR20, UR13, !UP1 ;  /* 0x0000000d14057287 */ /* 0x000fe4000c800000 */
[----:B------:R-:W-:Y:S02]  /*1480*/  UIMAD UR12, UR6, UR25, URZ ;  /* 0x00000019060c72a4 */ /* 0x000fe4000f8e02ff */
[----:B------:R-:W-:-:S02]  /*1490*/  UISETP.GE.AND UP0, UPT, UR4, UR7, UPT ;  /* 0x000000070400728c */ /* 0x000fc4000bf06270 */
[----:B------:R-:W-:Y:S02]  /*14a0*/  UIMAD.WIDE.U32 UR10, UR4, UR8, URZ ;  /* 0x00000008040a72a5 */ /* 0x000fe4000f8e00ff */
[----:B------:R-:W-:Y:S02]  /*14b0*/  UISETP.GE.OR UP0, UPT, UR5, UR12, UP0 ;  /* 0x0000000c0500728c */ /* 0x000fe40008706670 */
[----:B------:R-:W-:Y:S02]  /*14c0*/  UIMAD.WIDE.U32 UR12, UR5, UR8, URZ ;  /* 0x00000008050c72a5 */ /* 0x000fe4000f8e00ff */
[----:B------:R-:W-:Y:S01]  /*14d0*/  UIADD3 UR10, UPT, UPT, -UR4, URZ, URZ ;  /* 0x000000ff040a7290 */ /* 0x000fe2000fffe1ff */
[----:B------:R-:W-:Y:S01]  /*14e0*/  UMOV UR8, UR11 ;  /* 0x0000000b00087c82 */ /* 0x000fe20008000000 */
[----:B------:R-:W-:Y:S02]  /*14f0*/  UIADD3 UR11, UPT, UPT, -UR5, URZ, URZ ;  /* 0x000000ff050b7290 */ /* 0x000fe4000fffe1ff */
[----:B------:R-:W-:-:S03]  /*1500*/  USHF.R.U32.HI UR8, URZ, UR9, UR8 ;  /* 0x00000009ff087299 */ /* 0x000fc60008011608 */
[----:B------:R-:W-:Y:S01]  /*1510*/  @!UP0 UMOV UR7, UR13 ;  /* 0x0000000d00078c82 */ /* 0x000fe20008000000 */
[----:B------:R-:W-:Y:S02]  /*1520*/  UIMAD UR24, UR14, UR10, UR24 ;  /* 0x0000000a0e1872a4 */ /* 0x000fe4000f8e0218 */
[----:B------:R-:W-:Y:S02]  /*1530*/  USEL UR8, UR4, UR8, !UP2 ;  /* 0x0000000804087287 */ /* 0x000fe4000d000000 */
[----:B------:R-:W-:Y:S02]  /*1540*/  @!UP0 USHF.R.U32.HI UR7, URZ, UR9, UR7 ;  /* 0x00000009ff078299 */ /* 0x000fe40008011607 */
[----:B------:R-:W-:Y:S02]  /*1550*/  UIADD3 UR9, UPT, UPT, -UR8, URZ, URZ ;  /* 0x000000ff08097290 */ /* 0x000fe4000fffe1ff */
[----:B------:R-:W-:Y:S02]  /*1560*/  @!UP0 USEL UR7, UR5, UR7, !UP2 ;  /* 0x0000000705078287 */ /* 0x000fe4000d000000 */
[----:B------:R-:W-:-:S02]  /*1570*/  UIMAD UR9, UR25, UR9, UR4 ;  /* 0x00000009190972a4 */ /* 0x000fc4000f8e0204 */
[----:B------:R-:W-:Y:S02]  /*1580*/  @!UP0 UIADD3 UR8, UPT, UPT, UR8, -UR7, URZ ;  /* 0x8000000708088290 */ /* 0x000fe4000fffe0ff */
[----:B------:R-:W-:Y:S02]  /*1590*/  @!UP0 UIMAD UR6, UR9, UR6, UR7 ;  /* 0x00000006090682a4 */ /* 0x000fe4000f8e0207 */
[----:B------:R-:W-:Y:S02]  /*15a0*/  @!UP0 UIMAD UR4, UR8, UR25, UR5 ;  /* 0x00000019080482a4 */ /* 0x000fe4000f8e0205 */
[----:B------:R-:W-:Y:S02]  /*15b0*/  UIMAD UR20, UR26, UR11, UR20 ;  /* 0x0000000b1a1472a4 */ /* 0x000fe4000f8e0214 */
[----:B------:R-:W-:Y:S01]  /*15c0*/  UIMAD UR24, UR4, UR14, UR24 ;  /* 0x0000000e041872a4 */ /* 0x000fe2000f8e0218 */
[----:B------:R-:W-:Y:S02]  /*15d0*/  @!UP0 UMOV UR5, UR6 ;  /* 0x0000000600058c82 */ /* 0x000fe40008000000 */
[----:B------:R-:W-:-:S12]  /*15e0*/  UIMAD UR20, UR5, UR26, UR20 ;  /* 0x0000001a051472a4 */ /* 0x000fd8000f8e0214 */
.L_x_18:
[----:B------:R-:W-:Y:S02]  /*15f0*/  UISETP.NE.AND UP1, UPT, UR27, 0x1, UPT ;  /* 0x000000011b00788c */ /* 0x000fe4000bf25270 */
[----:B------:R-:W-:Y:S02]  /*1600*/  ULOP3.LUT UR31, UR31, 0xffff, URZ, 0xc0, !UPT ;  /* 0x0000ffff1f1f7892 */ /* 0x000fe4000f8ec0ff */
[----:B------:R-:W-:Y:S02]  /*1610*/  UISETP.NE.AND UP0, UPT, UR21, 0x2, UPT ;  /* 0x000000021500788c */ /* 0x000fe4000bf05270 */
[----:B------:R-:W-:Y:S02]  /*1620*/  ULOP3.LUT UR37, UR37, 0x800, URZ, 0xc0, !UPT ;  /* 0x0000080025257892 */ /* 0x000fe4000f8ec0ff */
[----:B------:R-:W-:Y:S02]  /*1630*/  ULOP3.LUT UR55, UR55, 0x40, URZ, 0xc0, !UPT ;  /* 0x0000004037377892 */ /* 0x000fe4000f8ec0ff */
[----:B------:R-:W-:Y:S01]  /*1640*/  USHF.L.U32 UR31, UR28, UR31, URZ ;  /* 0x0000001f1c1f7299 */ /* 0x000fe200080006ff */
[----:B------:R-:W-:Y:S11]  /*1650*/  BRA.U UP1, `(.L_x_19) ;  /* 0x0000000101447547 */ /* 0x000ff6000b800000 */
[----:B------:R-:W1:Y:S01]  /*1660*/  LDCU.128 UR8, c[0x0][0xb10] ;  /* 0x00016200ff0877ac */ /* 0x000e620008000c00 */
[----:B------:R-:W2:Y:S01]  /*1670*/  LDCU UR12, c[0x0][0xb0c] ;  /* 0x00016180ff0c77ac */ /* 0x000ea20008000800 */
[----:B------:R-:W3:Y:S01]  /*1680*/  LDCU UR13, c[0x0][0xb20] ;  /* 0x00016400ff0d77ac */ /* 0x000ee20008000800 */
[----:B-1----:R-:W-:Y:S02]  /*1690*/  UIMAD.WIDE.U32 UR6, UR20, UR8, URZ ;  /* 0x00000008140672a5 */ /* 0x002fe4000f8e00ff */
[----:B------:R-:W-:Y:S02]  /*16a0*/  UIMAD.WIDE.U32 UR4, UR24, UR11, URZ ;  /* 0x0000000b180472a5 */ /* 0x000fe4000f8e00ff */
[----:B--2---:R-:W-:Y:S02]  /*16b0*/  UISETP.NE.AND UP2, UPT, UR12, 0x1, UPT ;  /* 0x000000010c00788c */ /* 0x004fe4000bf45270 */
[----:B------:R-:W-:Y:S01]  /*16c0*/  UISETP.NE.AND UP1, UPT, UR10, 0x1, UPT ;  /* 0x000000010a00788c */ /* 0x000fe2000bf25270 */
[----:B------:R-:W-:-:S02]  /*16d0*/  UMOV UR6, UR7 ;  /* 0x0000000700067c82 */ /* 0x000fc40008000000 */
[----:B------:R-:W-:Y:S01]  /*16e0*/  UMOV UR4, UR5 ;  /* 0x0000000500047c82 */ /* 0x000fe20008000000 */
[----:B------:R-:W-:Y:S02]  /*16f0*/  USHF.R.U32.HI UR6, URZ, UR9, UR6 ;  /* 0x00000009ff067299 */ /* 0x000fe40008011606 */
[----:B---3--:R-:W-:Y:S02]  /*1700*/  USHF.R.U32.HI UR4, URZ, UR13, UR4 ;  /* 0x0000000dff047299 */ /* 0x008fe40008011604 */
[----:B------:R-:W-:Y:S02]  /*1710*/  USEL UR5, UR20, UR6, !UP2 ;  /* 0x0000000614057287 */ /* 0x000fe4000d000000 */
[----:B------:R-:W-:-:S04]  /*1720*/  USEL UR4, UR24, UR4, !UP1 ;  /* 0x0000000418047287 */ /* 0x000fc8000c800000 */
[----:B------:R-:W-:Y:S02]  /*1730*/  UIADD3 UR6, UPT, UPT, UR5, -UR4, URZ ;  /* 0x8000000405067290 */ /* 0x000fe4000fffe0ff */
[----:B------:R-:W-:Y:S02]  /*1740*/  UIADD3 UR4, UPT, UPT, -UR5, UR4, URZ ;  /* 0x0000000405047290 */ /* 0x000fe4000fffe1ff */
[----:B------:R-:W-:Y:S02]  /*1750*/  UIMAD UR24, UR6, UR10, UR24 ;  /* 0x0000000a061872a4 */ /* 0x000fe4000f8e0218 */
[----:B------:R-:W-:-:S12]  /*1760*/  UIMAD UR20, UR4, UR12, UR20 ;  /* 0x0000000c041472a4 */ /* 0x000fd8000f8e0214 */
.L_x_19:
[----:B------:R-:W-:Y:S05]  /*1770*/  BRA.U !UP5, `(.L_x_20) ;  /* 0x000000010d0c7547 */ /* 0x000fea000b800000 */
[----:B------:R-:W-:Y:S01]  /*1780*/  UCGABAR_WAIT ;  /* 0x0000000000007dc7 */ /* 0x000fe20008000000 */
[----:B------:R-:W-:Y:S01]  /*1790*/  CCTL.IVALL ;  /* 0x00000000ff00798f */ /* 0x000fe20002000000 */
[----:B------:R-:W-:Y:S05]  /*17a0*/  BRA `(.L_x_21) ;  /* 0x0000000000047947 */ /* 0x000fea0003800000 */
.L_x_20:
[----:B------:R-:W-:Y:S06]  /*17b0*/  BAR.SYNC.DEFER_BLOCKING 0x0 ;  /* 0x0000000000007b1d */ /* 0x000fec0000010000 */
.L_x_21:
[----:B------:R-:W-:Y:S05]  /*17c0*/  BRA.U UP0, `(.L_x_22) ;  /* 0x0000001500907547 */ /* 0x000fea000b800000 */
[----:B------:R-:W1:Y:S01]  /*17d0*/  LDCU UR6, c[0x0][0x38c] ;  /* 0x00007180ff0677ac */ /* 0x000e620008000800 */
[----:B------:R-:W-:Y:S01]  /*17e0*/  PLOP3.LUT P2, PT, PT, PT, UP3, 0x80, 0x8 ;  /* 0x000000000008781c */ /* 0x000fe20003f4f038 */
[----:B------:R-:W-:Y:S01]  /*17f0*/  IMAD.MOV.U32 R12, RZ, RZ, 0x1 ;  /* 0x00000001ff0c7424 */ /* 0x000fe200078e00ff */
[----:B------:R-:W-:Y:S02]  /*1800*/  ISETP.NE.AND P3, PT, R0, RZ, P4 ;  /* 0x000000ff0000720c */ /* 0x000fe40002765270 */
[----:B------:R-:W-:Y:S02]  /*1810*/  CS2R R10, SRZ ;  /* 0x00000000000a7805 */ /* 0x000fe4000001ff00 */
[----:B------:R-:W-:Y:S01]  /*1820*/  PLOP3.LUT P2, PT, P2, PT, PT, 0x8, 0x80 ;  /* 0x000000000080781c */ /* 0x000fe2000174e170 */
[----:B------:R-:W-:Y:S01]  /*1830*/  IMAD.MOV.U32 R9, RZ, RZ, RZ ;  /* 0x000000ffff097224 */ /* 0x000fe200078e00ff */
[----:B------:R-:W2:Y:S01]  /*1840*/  LDCU UR49, c[0x0][0x370] ;  /* 0x00006e00ff3177ac */ /* 0x000ea20008000800 */
[----:B------:R-:W-:Y:S01]  /*1850*/  IMAD.MOV.U32 R8, RZ, RZ, 0x1 ;  /* 0x00000001ff087424 */ /* 0x000fe200078e00ff */
[----:B------:R-:W3:Y:S01]  /*1860*/  LDCU.64 UR42, c[0x0][0x348] ;  /* 0x00006900ff2a77ac */ /* 0x000ee20008000a00 */
[----:B------:R-:W-:Y:S01]  /*1870*/  ULEA.HI UR53, UR37, UR55, URZ, 0x1a ;  /* 0x0000003725357291 */ /* 0x000fe2000f8fd0ff */
[----:B------:R-:W4:Y:S01]  /*1880*/  LDCU UR48, c[0x0][0x374] ;  /* 0x00006e80ff3077ac */ /* 0x000f220008000800 */
[----:B-1----:R-:W-:-:S02]  /*1890*/  UIADD3 UR5, UPT, UPT, UR6, 0x7f, URZ ;  /* 0x0000007f06057890 */ /* 0x002fc4000fffe0ff */
[----:B------:R-:W-:Y:S02]  /*18a0*/  UIADD3 UR56, UPT, UPT, UR6, 0xfe, URZ ;  /* 0x000000fe06387890 */ /* 0x000fe4000fffe0ff */
[----:B------:R-:W-:Y:S01]  /*18b0*/  USHF.R.S32.HI UR4, URZ, 0x1f, UR5 ;  /* 0x0000001fff047899 */ /* 0x000fe20008011405 */
[----:B------:R-:W-:-:S03]  /*18c0*/  UMOV UR29, URZ ;  /* 0x000000ff001d7c82 */ /* 0x000fc60008000000 */
[----:B------:R-:W-:Y:S02]  /*18d0*/  ULEA.HI UR4, UR4, UR5, URZ, 0x7 ;  /* 0x0000000504047291 */ /* 0x000fe4000f8f38ff */
[----:B------:R-:W-:Y:S02]  /*18e0*/  UIADD3 UR5, UPT, UPT, UR6, -0x1, URZ ;  /* 0xffffffff06057890 */ /* 0x000fe4000fffe0ff */
[----:B------:R-:W-:Y:S02]  /*18f0*/  USHF.R.S32.HI UR51, URZ, 0x7, UR4 ;  /* 0x00000007ff337899 */ /* 0x000fe40008011404 */
[----:B------:R-:W-:Y:S02]  /*1900*/  UISETP.GE.U32.AND UP1, UPT, UR5, -0xff, UPT ;  /* 0xffffff010500788c */ /* 0x000fe4000bf26070 */
[----:B------:R-:W-:-:S04]  /*1910*/  UISETP.LT.U32.AND UP0, UPT, UR51, 0x5, UPT ;  /* 0x000000053300788c */ /* 0x000fc8000bf01070 */
[----:B------:R-:W-:Y:S02]  /*1920*/  USEL UR50, UR51, 0x5, UP0 ;  /* 0x0000000533327887 */ /* 0x000fe40008000000 */
[----:B------:R-:W-:Y:S02]  /*1930*/  UISETP.NE.AND UP0, UPT, UR21, URZ, UPT ;  /* 0x000000ff1500728c */ /* 0x000fe4000bf05270 */
[----:B------:R-:W-:Y:S02]  /*1940*/  UIADD3 UR4, UPT, UPT, UR50, -0x1, URZ ;  /* 0xffffffff32047890 */ /* 0x000fe4000fffe0ff */
[----:B------:R-:W-:Y:S02]  /*1950*/  @UP1 UIADD3 UR4, UPT, UPT, UR50, URZ, URZ ;  /* 0x000000ff32041290 */ /* 0x000fe4000fffe0ff */
[----:B------:R-:W-:Y:S02]  /*1960*/  USEL UR38, UR46, 0x2, UP0 ;  /* 0x000000022e267887 */ /* 0x000fe40008000000 */
[----:B------:R-:W-:-:S02]  /*1970*/  UIADD3 UR54, UPT, UPT, UR51, -UR50, URZ ;  /* 0x8000003233367290 */ /* 0x000fc4000fffe0ff */
[----:B------:R-:W-:Y:S02]  /*1980*/  UIADD3 UR39, UPT, UPT, UR4, 0x1, URZ ;  /* 0x0000000104277890 */ /* 0x000fe4000fffe0ff */
[----:B--234-:R-:W-:-:S12]  /*1990*/  UIADD3 UR52, UPT, UPT, -UR4, URZ, URZ ;  /* 0x000000ff04347290 */ /* 0x01cfd8000fffe1ff */
.L_x_46:
[----:B------:R-:W-:Y:S01]  /*19a0*/  UISETP.NE.AND UP0, UPT, UR47, URZ, UPT ;  /* 0x000000ff2f00728c */ /* 0x000fe2000bf05270 */
[----:B------:R-:W1:Y:S08]  /*19b0*/  S2UR UR47, SR_CgaCtaId ;  /* 0x00000000002f79c3 */ /* 0x000e700000008800 */
[----:B---3--:R-:W-:Y:S05]  /*19c0*/  BRA.U UP0, `(.L_x_23) ;  /* 0x0000000100347547 */ /* 0x008fea000b800000 */
[----:B------:R-:W2:Y:S01]  /*19d0*/  S2R R0, SR_CgaCtaId ;  /* 0x0000000000007919 */ /* 0x000ea20000008800 */
[----:B------:R-:W-:-:S04]  /*19e0*/  MOV R2, 0x400 ;  /* 0x0000040000027802 */ /* 0x000fc80000000f00 */
[----:B--2---:R-:W-:Y:S02]  /*19f0*/  LEA R0, R0, R2, 0x18 ;  /* 0x0000000200007211 */ /* 0x004fe400078ec0ff */
[----:B------:R-:W-:-:S03]  /*1a00*/  SHF.L.U32 R2, R8, 0x1f, RZ ;  /* 0x0000001f08027819 */ /* 0x000fc600000006ff */
[----:B------:R-:W-:-:S04]  /*1a10*/  IMAD R0, R9, 0x8, R0 ;  /* 0x0000000809007824 */ /* 0x000fc800078e0200 */
[----:B------:R-:W2:Y:S02]  /*1a20*/  SYNCS.PHASECHK.TRANS64.TRYWAIT P0, [R0+URZ+0x110], R2 ;  /* 0x00011002000075a7 */ /* 0x000ea400080011ff */
[----:B--2---:R-:W-:Y:S05]  /*1a30*/  @!P0 BRA `(.L_x_24) ;  /* 0x0000007800148947 */ /* 0x004fea0003800000 */
.L_x_154:
[----:B------:R-:W-:Y:S01]  /*1a40*/  VIADD R9, R9, 0x1 ;  /* 0x0000000109097836 */ /* 0x000fe20000000000 */
[----:B------:R2:W-:Y:S04]  /*1a50*/  SYNCS.ARRIVE.TRANS64.A1T0 RZ, [R0+URZ+0x100], RZ ;  /* 0x000100ff00ff79a7 */ /* 0x0005e800081000ff */
[----:B------:R-:W-:-:S04]  /*1a60*/  ISETP.NE.AND P0, PT, R9, 0x2, PT ;  /* 0x000000020900780c */ /* 0x000fc80003f05270 */
[----:B------:R-:W-:Y:S02]  /*1a70*/  SEL R9, R9, RZ, P0 ;  /* 0x000000ff09097207 */ /* 0x000fe40000000000 */
[----:B--2---:R-:W-:-:S04]  /*1a80*/  SEL R0, RZ, 0x1, P0 ;  /* 0x00000001ff007807 */ /* 0x004fc80000000000 */
[----:B------:R-:W-:-:S07]  /*1a90*/  LOP3.LUT R8, R8, R0, RZ, 0x3c, !PT ;  /* 0x0000000008087212 */ /* 0x000fce00078e3cff */
.L_x_23:
[----:B------:R-:W-:Y:S01]  /*1aa0*/  UMOV UR21, 0x400 ;  /* 0x0000040000157882 */ /* 0x000fe20000000000 */
[----:B------:R-:W-:Y:S01]  /*1ab0*/  SHF.L.U32 R0, R12, 0x1f, RZ ;  /* 0x0000001f0c007819 */ /* 0x000fe200000006ff */
[----:B-1----:R-:W-:Y:S02]  /*1ac0*/  ULEA UR21, UR47, UR21, 0x18 ;  /* 0x000000152f157291 */ /* 0x002fe4000f8ec0ff */
[----:B------:R-:W-:Y:S02]  /*1ad0*/  UISETP.GE.U32.AND UP0, UPT, UR56, 0xff, UPT ;  /* 0x000000ff3800788c */ /* 0x000fe4000bf06070 */
[----:B------:R-:W-:Y:S02]  /*1ae0*/  ULEA UR4, UR29, UR21, 0x3 ;  /* 0x000000151d047291 */ /* 0x000fe4000f8e18ff */
[----:B------:R-:W-:Y:S01]  /*1af0*/  ULEA UR19, UR24, UR55, 0x7 ;  /* 0x0000003718137291 */ /* 0x000fe2000f8e38ff */
[----:B------:R-:W-:-:S06]  /*1b00*/  UMOV UR13, URZ ;  /* 0x000000ff000d7c82 */ /* 0x000fcc0008000000 */
[----:B------:R1:W2:Y:S01]  /*1b10*/  SYNCS.PHASECHK.TRANS64.TRYWAIT P1, [UR4+0x28], R0 ;  /* 0x00002800ff0075a7 */ /* 0x0002a20008021104 */
[----:B------:R-:W-:-:S04]  /*1b20*/  ULEA.HI UR4, UR20, UR20, URZ, 0x1 ;  /* 0x0000001414047291 */ /* 0x000fc8000f8f08ff */
[----:B------:R-:W-:-:S04]  /*1b30*/  USHF.L.U32 UR4, UR4, 0x6, URZ ;  /* 0x0000000604047899 */ /* 0x000fc800080006ff */
[----:B------:R-:W-:-:S04]  /*1b40*/  ULOP3.LUT UR35, UR4, 0xffffff80, URZ, 0xc0, !UPT ;  /* 0xffffff8004237892 */ /* 0x000fc8000f8ec0ff */
[----:B------:R-:W-:Y:S01]  /*1b50*/  UIADD3 UR35, UPT, UPT, UR53, UR35, URZ ;  /* 0x0000002335237290 */ /* 0x000fe2000fffe0ff */
[----:B------:R-:W-:Y:S11]  /*1b60*/  BRA.U !UP0, `(.L_x_25) ;  /* 0x0000000508107547 */ /* 0x000ff6000b800000 */
[----:B------:R-:W-:Y:S01]  /*1b70*/  UMOV UR30, UR52 ;  /* 0x00000034001e7c82 */ /* 0x000fe20008000000 */
[----:B------:R-:W-:Y:S01]  /*1b80*/  UMOV UR6, UR29 ;  /* 0x0000001d00067c82 */ /* 0x000fe20008000000 */
[----:B------:R-:W-:-:S05]  /*1b90*/  UMOV UR26, 0x40 ;  /* 0x00000040001a7882 */ /* 0x000fca0000000000 */
.L_x_33:
[----:B------:R-:W-:Y:S01]  /*1ba0*/  ULEA UR5, UR6, UR21, 0x3 ;  /* 0x0000001506057291 */ /* 0x000fe2000f8e18ff */
[----:B--2---:R-:W-:Y:S01]  /*1bb0*/  @P4 MOV R2, 0x10000 ;  /* 0x0001000000024802 */ /* 0x004fe20000000f00 */
[----:B--23--:R-:W-:Y:S10]  /*1bc0*/  @P1 BRA `(.L_x_26) ;  /* 0x00000000000c1947 */ /* 0x00cff40003800000 */
[----:B------:R-:W-:-:S04]  /*1bd0*/  SHF.L.U32 R3, R12, 0x1f, RZ ;  /* 0x0000001f0c037819 */ /* 0x000fc800000006ff */
[----:B------:R-:W2:Y:S02]  /*1be0*/  SYNCS.PHASECHK.TRANS64.TRYWAIT P0, [UR5+0x28], R3 ;  /* 0x00002803ff0075a7 */ /* 0x000ea40008001105 */
[----:B--2---:R-:W-:Y:S05]  /*1bf0*/  @!P0 BRA `(.L_x_27) ;  /* 0x0000007400b88947 */ /* 0x004fea0003800000 */
.L_x_26:
[----:B------:R2:W-:Y:S01]  /*1c00*/  @P4 SYNCS.ARRIVE.TRANS64 RZ, [UR5], R2 ;  /* 0x00000002ffff49a7 */ /* 0x0005e20008000005 */
[----:B------:R-:W-:Y:S02]  /*1c10*/  ULOP3.LUT UR4, UR38, 0x2, URZ, 0xfc, !UPT ;  /* 0x0000000226047892 */ /* 0x000fe4000f8efcff */
[----:B------:R-:W-:Y:S02]  /*1c20*/  UIADD3 UR30, UPT, UPT, UR30, 0x1, URZ ;  /* 0x000000011e1e7890 */ /* 0x000fe4000fffe0ff */
[----:B------:R-:W-:Y:S02]  /*1c30*/  UISETP.NE.AND UP0, UPT, UR4, 0x2, UPT ;  /* 0x000000020400788c */ /* 0x000fe4000bf05270 */
[----:B------:R-:W-:-:S07]  /*1c40*/  UISETP.NE.AND UP2, UPT, UR30, 0x1, UPT ;  /* 0x000000011e00788c */ /* 0x000fce000bf45270 */
[----:B------:R-:W-:Y:S05]  /*1c50*/  BRA.U UP0, `(.L_x_28) ;  /* 0x0000000100047547 */ /* 0x000fea000b800000 */
[----:B------:R-:W-:Y:S05]  /*1c60*/  BPT.TRAP 0x1 ;  /* 0x000000040000795c */ /* 0x000fea0000300000 */
.L_x_28:
[----:B------:R-:W-:Y:S04]  /*1c70*/  BSSY.RECONVERGENT B0, `(.L_x_29) ;  /* 0x0000003000007945 */ /* 0x000fe80003800200 */
[----:B------:R-:W-:Y:S05]  /*1c80*/  @!P3 BRA `(.L_x_30) ;  /* 0x000000000004b947 */ /* 0x000fea0003800000 */
[----:B------:R-:W-:Y:S05]  /*1c90*/  BPT.TRAP 0x1 ;  /* 0x000000040000795c */ /* 0x000fea0000300000 */
.L_x_30:
[----:B------:R-:W-:Y:S05]  /*1ca0*/  BSYNC.RECONVERGENT B0 ;  /* 0x0000000000007941 */ /* 0x000fea0003800200 */
.L_x_29:
[----:B------:R-:W-:Y:S01]  /*1cb0*/  UIADD3 UR4, UPT, UPT, UR6, 0x1, URZ ;  /* 0x0000000106047890 */ /* 0x000fe2000fffe0ff */
[----:B------:R-:W-:Y:S01]  /*1cc0*/  BSSY.RECONVERGENT B0, `(.L_x_31) ;  /* 0x000002a000007945 */ /* 0x000fe20003800200 */
[----:B------:R-:W-:Y:S02]  /*1cd0*/  ELECT P0, URZ, PT ;  /* 0x0000000000ff782f */ /* 0x000fe40003800000 */
[----:B------:R-:W-:-:S04]  /*1ce0*/  UISETP.NE.AND UP0, UPT, UR4, 0x5, UPT ;  /* 0x000000050400788c */ /* 0x000fc8000bf05270 */
[----:B------:R-:W-:Y:S02]  /*1cf0*/  USEL UR7, URZ, 0x1, UP0 ;  /* 0x00000001ff077887 */ /* 0x000fe40008000000 */
[----:B------:R-:W-:-:S04]  /*1d00*/  USEL UR29, UR4, URZ, UP0 ;  /* 0x000000ff041d7287 */ /* 0x000fc80008000000 */
[----:B------:R-:W-:Y:S01]  /*1d10*/  ULEA UR4, UR29, UR21, 0x3 ;  /* 0x000000151d047291 */ /* 0x000fe2000f8e18ff */
[----:B------:R-:W-:-:S04]  /*1d20*/  LOP3.LUT R12, R12, UR7, RZ, 0x3c, !PT ;  /* 0x000000070c0c7c12 */ /* 0x000fc8000f8e3cff */
[----:B-1----:R-:W-:-:S04]  /*1d30*/  SHF.L.U32 R0, R12, 0x1f, RZ ;  /* 0x0000001f0c007819 */ /* 0x002fc800000006ff */
[----:B------:R1:W3:Y:S01]  /*1d40*/  SYNCS.PHASECHK.TRANS64.TRYWAIT P1, [UR4+0x28], R0 ;  /* 0x00002800ff0075a7 */ /* 0x0002e20008021104 */
[----:B------:R-:W-:Y:S05]  /*1d50*/  @!P0 BRA `(.L_x_32) ;  /* 0x0000000000808947 */ /* 0x000fea0003800000 */
[----:B------:R-:W-:Y:S02]  /*1d60*/  USHF.L.U32 UR4, UR6, 0xe, URZ ;  /* 0x0000000e06047899 */ /* 0x000fe400080006ff */
[----:B------:R-:W-:Y:S02]  /*1d70*/  UIADD3 UR22, UP1, UPT, UR42, 0x80, URZ ;  /* 0x000000802a167890 */ /* 0x000fe4000ff3e0ff */
[----:B------:R-:W-:Y:S02]  /*1d80*/  ULEA UR24, UR37, UR4, 0x1 ;  /* 0x0000000425187291 */ /* 0x000fe4000f8e08ff */
[----:B------:R-:W-:Y:S02]  /*1d90*/  UIADD3 UR14, UP0, UPT, UR42, 0x180, URZ ;  /* 0x000001802a0e7890 */ /* 0x000fe4000ff1e0ff */
[----:B------:R-:W-:Y:S02]  /*1da0*/  UIADD3 UR24, UPT, UPT, UR21, UR24, URZ ;  /* 0x0000001815187290 */ /* 0x000fe4000fffe0ff */
[----:B------:R-:W-:-:S02]  /*1db0*/  UIADD3 UR4, UPT, UPT, UR21, UR4, URZ ;  /* 0x0000000415047290 */ /* 0x000fc4000fffe0ff */
[----:B------:R-:W-:Y:S02]  /*1dc0*/  UIADD3 UR34, UPT, UPT, UR26, -0x40, URZ ;  /* 0xffffffc01a227890 */ /* 0x000fe4000fffe0ff */
[----:B------:R-:W-:Y:S02]  /*1dd0*/  ULOP3.LUT UR33, UR5, 0xfefffff8, URZ, 0xc0, !UPT ;  /* 0xfefffff805217892 */ /* 0x000fe4000f8ec0ff */
[----:B------:R-:W-:Y:S02]  /*1de0*/  UIADD3.X UR23, UPT, UPT, URZ, UR43, URZ, UP1, !UPT ;  /* 0x0000002bff177290 */ /* 0x000fe40008ffe4ff */
[----:B------:R-:W-:Y:S02]  /*1df0*/  UIADD3 UR32, UPT, UPT, UR24, 0x4300, URZ ;  /* 0x0000430018207890 */ /* 0x000fe4000fffe0ff */
[----:B------:R-:W-:Y:S02]  /*1e00*/  UPRMT UR7, URZ, 0x5410, UR31 ;  /* 0x00005410ff077896 */ /* 0x000fe4000800001f */
[----:B------:R-:W-:-:S02]  /*1e10*/  UIADD3 UR24, UPT, UPT, UR24, 0x6300, URZ ;  /* 0x0000630018187890 */ /* 0x000fc4000fffe0ff */
[----:B------:R-:W-:Y:S02]  /*1e20*/  UIADD3.X UR15, UPT, UPT, URZ, UR43, URZ, UP0, !UPT ;  /* 0x0000002bff0f7290 */ /* 0x000fe400087fe4ff */
[----:B------:R-:W-:Y:S02]  /*1e30*/  UIADD3 UR16, UPT, UPT, UR4, 0x18300, URZ ;  /* 0x0001830004107890 */ /* 0x000fe4000fffe0ff */
[----:B------:R-:W-:Y:S01]  /*1e40*/  UIADD3 UR8, UPT, UPT, UR4, 0x1a300, URZ ;  /* 0x0001a30004087890 */ /* 0x000fe2000fffe0ff */
[----:B------:R-:W-:Y:S01]  /*1e50*/  UMOV UR40, 0x0 ;  /* 0x0000000000287882 */ /* 0x000fe20000000000 */
[----:B------:R-:W-:Y:S01]  /*1e60*/  UMOV UR41, 0x10000000 ;  /* 0x1000000000297882 */ /* 0x000fe20000000000 */
[----:B------:R-:W-:Y:S01]  /*1e70*/  UMOV UR27, UR35 ;  /* 0x00000023001b7c82 */ /* 0x000fe20008000000 */
[----:B------:R-:W-:Y:S01]  /*1e80*/  UMOV UR28, UR36 ;  /* 0x00000024001c7c82 */ /* 0x000fe20008000000 */
[----:B------:R-:W-:Y:S01]  /*1e90*/  UMOV UR25, UR33 ;  /* 0x0000002100197c82 */ /* 0x000fe20008000000 */
[----:B------:R-:W-:Y:S01]  /*1ea0*/  UMOV UR20, UR36 ;  /* 0x0000002400147c82 */ /* 0x000fe20008000000 */
[----:B------:R-:W-:Y:S01]  /*1eb0*/  UMOV UR17, UR33 ;  /* 0x0000002100117c82 */ /* 0x000fe20008000000 */
[----:B------:R-:W-:Y:S01]  /*1ec0*/  UMOV UR18, UR34 ;  /* 0x0000002200127c82 */ /* 0x000fe20008000000 */
[----:B------:R4:W-:Y:S01]  /*1ed0*/  UTMALDG.3D.MULTICAST.2CTA [UR32], [UR22], UR7, desc[UR40] ;  /* 0x00002820160073b4 */ /* 0x0009e20008211807 */
[----:B------:R-:W-:Y:S01]  /*1ee0*/  UMOV UR10, UR26 ;  /* 0x0000001a000a7c82 */ /* 0x000fe20008000000 */
[----:B------:R-:W-:Y:S01]  /*1ef0*/  UMOV UR11, UR19 ;  /* 0x00000013000b7c82 */ /* 0x000fe20008000000 */
[----:B------:R-:W-:Y:S01]  /*1f00*/  UMOV UR12, UR36 ;  /* 0x00000024000c7c82 */ /* 0x000fe20008000000 */
[----:B------:R-:W-:Y:S01]  /*1f10*/  UMOV UR9, UR33 ;  /* 0x0000002100097c82 */ /* 0x000fe20008000000 */
[----:B------:R4:W-:Y:S01]  /*1f20*/  UTMALDG.3D.MULTICAST.2CTA [UR24], [UR22], UR7, desc[UR40] ;  /* 0x00002818160073b4 */ /* 0x0009e20008211807 */
[----:B------:R4:W-:Y:S01]  /*1f30*/  UTMALDG.3D.2CTA [UR16], [UR14], desc[UR40] ;  /* 0x000028100e0075b4 */ /* 0x0009e20008211000 */
[----:B------:R4:W-:Y:S02]  /*1f40*/  UTMALDG.3D.2CTA [UR8], [UR14], desc[UR40] ;  /* 0x000028080e0075b4 */ /* 0x0009e40008211000 */
[----:B----4-:R-:W-:Y:S01]  /*1f50*/  NOP ;  /* 0x0000000000007918 */ /* 0x010fe20000000000 */
.L_x_32:
[----:B------:R-:W-:Y:S05]  /*1f60*/  BSYNC.RECONVERGENT B0 ;  /* 0x0000000000007941 */ /* 0x000fea0003800200 */
.L_x_31:
[----:B------:R-:W-:Y:S01]  /*1f70*/  UIADD3 UR26, UPT, UPT, UR26, 0x80, URZ ;  /* 0x000000801a1a7890 */ /* 0x000fe2000fffe0ff */
[----:B------:R-:W-:Y:S01]  /*1f80*/  UMOV UR6, UR29 ;  /* 0x0000001d00067c82 */ /* 0x000fe20008000000 */
[----:B------:R-:W-:Y:S01]  /*1f90*/  UMOV UR13, UR39 ;  /* 0x00000027000d7c82 */ /* 0x000fe20008000000 */
[----:B------:R-:W-:Y:S09]  /*1fa0*/  BRA.U UP2, `(.L_x_33) ;  /* 0xfffffff902fc7547 */ /* 0x000ff2000b83ffff */
.L_x_25:
[----:B------:R-:W-:Y:S01]  /*1fb0*/  ULEA UR4, UR29, UR21, 0x3 ;  /* 0x000000151d047291 */ /* 0x000fe2000f8e18ff */
[----:B-1----:R-:W-:Y:S01]  /*1fc0*/  SHF.L.U32 R0, R12, 0x1f, RZ ;  /* 0x0000001f0c007819 */ /* 0x002fe200000006ff */
[----:B------:R-:W-:Y:S01]  /*1fd0*/  @!P2 SYNCS.ARRIVE.TRANS64.A1T0 RZ, [UR21+0x98], RZ ;  /* 0x000098ffffffa9a7 */ /* 0x000fe20008100015 */
[----:B------:R-:W-:-:S06]  /*1fe0*/  UISETP.GT.AND UP0, UPT, UR51, UR50, UPT ;  /* 0x000000323300728c */ /* 0x000fcc000bf04270 */
[----:B--23--:R1:W2:Y:S03]  /*1ff0*/  SYNCS.PHASECHK.TRANS64.TRYWAIT P1, [UR4+0x28], R0 ;  /* 0x00002800ff0075a7 */ /* 0x00c2a60008021104 */
[----:B------:R-:W-:Y:S05]  /*2000*/  BRA.U !UP0, `(.L_x_34) ;  /* 0x0000000508087547 */ /* 0x000fea000b800000 */
[----:B------:R-:W-:Y:S01]  /*2010*/  UIADD3 UR30, UPT, UPT, UR54, UR13, URZ ;  /* 0x0000000d361e7290 */ /* 0x000fe2000fffe0ff */
[----:B------:R-:W-:-:S11]  /*2020*/  UMOV UR7, UR29 ;  /* 0x0000001d00077c82 */ /* 0x000fd60008000000 */
.L_x_42:
[----:B------:R-:W-:Y:S01]  /*2030*/  ULEA UR6, UR7, UR21, 0x3 ;  /* 0x0000001507067291 */ /* 0x000fe2000f8e18ff */
[----:B--2---:R-:W-:Y:S01]  /*2040*/  @P4 MOV R2, 0x10000 ;  /* 0x0001000000024802 */ /* 0x004fe20000000f00 */
[----:B--23--:R-:W-:Y:S10]  /*2050*/  @P1 BRA `(.L_x_35) ;  /* 0x00000000000c1947 */ /* 0x00cff40003800000 */
[----:B------:R-:W-:-:S04]  /*2060*/  SHF.L.U32 R3, R12, 0x1f, RZ ;  /* 0x0000001f0c037819 */ /* 0x000fc800000006ff */
[----:B------:R-:W2:Y:S02]  /*2070*/  SYNCS.PHASECHK.TRANS64.TRYWAIT P0, [UR6+0x28], R3 ;  /* 0x00002803ff0075a7 */ /* 0x000ea40008001106 */
[----:B--2---:R-:W-:Y:S05]  /*2080*/  @!P0 BRA `(.L_x_36) ;  /* 0x0000007000ac8947 */ /* 0x004fea0003800000 */
.L_x_35:
[----:B------:R2:W-:Y:S01]  /*2090*/  @P4 SYNCS.ARRIVE.TRANS64 RZ, [UR6], R2 ;  /* 0x00000002ffff49a7 */ /* 0x0005e20008000006 */
[----:B------:R-:W-:-:S04]  /*20a0*/  ULOP3.LUT UR4, UR38, 0x2, URZ, 0xfc, !UPT ;  /* 0x0000000226047892 */ /* 0x000fc8000f8efcff */
[----:B------:R-:W-:-:S09]  /*20b0*/  UISETP.NE.AND UP0, UPT, UR4, 0x2, UPT ;  /* 0x000000020400788c */ /* 0x000fd2000bf05270 */
[----:B------:R-:W-:Y:S05]  /*20c0*/  BRA.U UP0, `(.L_x_37) ;  /* 0x0000000100047547 */ /* 0x000fea000b800000 */
[----:B------:R-:W-:Y:S05]  /*20d0*/  BPT.TRAP 0x1 ;  /* 0x000000040000795c */ /* 0x000fea0000300000 */
.L_x_37:
[----:B------:R-:W-:Y:S04]  /*20e0*/  BSSY.RECONVERGENT B0, `(.L_x_38) ;  /* 0x0000003000007945 */ /* 0x000fe80003800200 */
[----:B------:R-:W-:Y:S05]  /*20f0*/  @!P3 BRA `(.L_x_39) ;  /* 0x000000000004b947 */ /* 0x000fea0003800000 */
[----:B------:R-:W-:Y:S05]  /*2100*/  BPT.TRAP 0x1 ;  /* 0x000000040000795c */ /* 0x000fea0000300000 */
.L_x_39:
[----:B------:R-:W-:Y:S05]  /*2110*/  BSYNC.RECONVERGENT B0 ;  /* 0x0000000000007941 */ /* 0x000fea0003800200 */
.L_x_38:
        /* <DEDUP_REMOVED lines=14> */
[----:B------:R-:W-:Y:S02]  /*2200*/  USHF.L.U32 UR34, UR13, 0x7, URZ ;  /* 0x000000070d227899 */ /* 0x000fe400080006ff */
[----:B------:R-:W-:Y:S02]  /*2210*/  UIADD3 UR24, UPT, UPT, UR21, UR24, URZ ;  /* 0x0000001815187290 */ /* 0x000fe4000fffe0ff */
[----:B------:R-:W-:-:S02]  /*2220*/  UIADD3 UR22, UP0, UPT, UR42, 0x180, URZ ;  /* 0x000001802a167890 */ /* 0x000fc4000ff1e0ff */
[----:B------:R-:W-:Y:S02]  /*2230*/  UIADD3 UR4, UPT, UPT, UR21, UR4, URZ ;  /* 0x0000000415047290 */ /* 0x000fe4000fffe0ff */
[----:B------:R-:W-:Y:S02]  /*2240*/  ULOP3.LUT UR33, UR6, 0xfefffff8, URZ, 0xc0, !UPT ;  /* 0xfefffff806217892 */ /* 0x000fe4000f8ec0ff */
[----:B------:R-:W-:Y:S02]  /*2250*/  UIADD3.X UR15, UPT, UPT, URZ, UR43, URZ, UP1, !UPT ;  /* 0x0000002bff0f7290 */ /* 0x000fe40008ffe4ff */
[----:B------:R-:W-:Y:S02]  /*2260*/  UIADD3 UR32, UPT, UPT, UR24, 0x4300, URZ ;  /* 0x0000430018207890 */ /* 0x000fe4000fffe0ff */
[----:B------:R-:W-:Y:S02]  /*2270*/  UPRMT UR5, URZ, 0x5410, UR31 ;  /* 0x00005410ff057896 */ /* 0x000fe4000800001f */
[----:B------:R-:W-:-:S02]  /*2280*/  UIADD3 UR26, UPT, UPT, UR34, 0x40, URZ ;  /* 0x00000040221a7890 */ /* 0x000fc4000fffe0ff */
[----:B------:R-:W-:Y:S02]  /*2290*/  UIADD3 UR24, UPT, UPT, UR24, 0x6300, URZ ;  /* 0x0000630018187890 */ /* 0x000fe4000fffe0ff */
        /* <DEDUP_REMOVED lines=20> */
.L_x_41:
[----:B------:R-:W-:Y:S05]  /*23e0*/  BSYNC.RECONVERGENT B0 ;  /* 0x0000000000007941 */ /* 0x000fea0003800200 */
.L_x_40:
[----:B------:R-:W-:Y:S01]  /*23f0*/  UIADD3 UR13, UPT, UPT, UR13, 0x1, URZ ;  /* 0x000000010d0d7890 */ /* 0x000fe2000fffe0ff */
[----:B------:R-:W-:-:S03]  /*2400*/  UMOV UR7, UR29 ;  /* 0x0000001d00077c82 */ /* 0x000fc60008000000 */
[----:B------:R-:W-:-:S09]  /*2410*/  UISETP.NE.AND UP0, UPT, UR13, UR30, UPT ;  /* 0x0000001e0d00728c */ /* 0x000fd2000bf05270 */
[----:B------:R-:W-:Y:S05]  /*2420*/  BRA.U UP0, `(.L_x_42) ;  /* 0xfffffffd00007547 */ /* 0x000fea000b83ffff */
.L_x_34:
[C---:B------:R-:W-:Y:S01]  /*2430*/  LEA R3, R11.reuse, UR21, 0x3 ;  /* 0x000000150b037c11 */ /* 0x040fe2000f8e18ff */
[----:B------:R-:W-:Y:S01]  /*2440*/  NOP ;  /* 0x0000000000007918 */ /* 0x000fe20000000000 */
[----:B-1----:R-:W-:Y:S02]  /*2450*/  SHF.L.U32 R0, R10, 0x1f, RZ ;  /* 0x0000001f0a007819 */ /* 0x002fe400000006ff */
[----:B------:R-:W-:Y:S02]  /*2460*/  LEA R4, R11, UR21, 0x4 ;  /* 0x000000150b047c11 */ /* 0x000fe4000f8e20ff */
[----:B------:R-:W1:Y:S02]  /*2470*/  SYNCS.PHASECHK.TRANS64.TRYWAIT P0, [R3+URZ+0xa0], R0 ;  /* 0x0000a000030075a7 */ /* 0x000e6400080011ff */
[----:B-1----:R-:W-:Y:S05]  /*2480*/  @!P0 BRA `(.L_x_43) ;  /* 0x0000006c00c48947 */ /* 0x002fea0003800000 */
.L_x_157:
[----:B------:R-:W4:Y:S01]  /*2490*/  LDS.128 R4, [R4+0x130] ;  /* 0x0001300004047984 */ /* 0x000f220000000c00 */
[----:B------:R-:W-:Y:S01]  /*24a0*/  UISETP.GE.AND UP0, UPT, UR45, 0x1, UPT ;  /* 0x000000012d00788c */ /* 0x000fe2000bf06270 */
[----:B------:R-:W-:Y:S01]  /*24b0*/  @!PT LDS RZ, [RZ] ;  /* 0x00000000fffff984 */ /* 0x000fe20000000800 */
[----:B------:R-:W-:Y:S01]  /*24c0*/  @!PT LDS RZ, [RZ] ;  /* 0x00000000fffff984 */ /* 0x000fe20000000800 */
[----:B------:R-:W-:Y:S01]  /*24d0*/  @!PT LDS RZ, [RZ] ;  /* 0x00000000fffff984 */ /* 0x000fe20000000800 */
[----:B------:R-:W-:Y:S01]  /*24e0*/  @!PT LDS RZ, [RZ] ;  /* 0x00000000fffff984 */ /* 0x000fe20000000800 */
[----:B------:R1:W-:Y:S06]  /*24f0*/  MEMBAR.ALL.CTA ;  /* 0x0000000000007992 */ /* 0x0003ec0000008000 */
[----:B-1----:R-:W1:Y:S01]  /*2500*/  FENCE.VIEW.ASYNC.S ;  /* 0x00000000000073c6 */ /* 0x002e620000000000 */
[----:B----4-:R-:W-:-:S13]  /*2510*/  LOP3.LUT P0, RZ, R6, 0x1, RZ, 0xc0, !PT ;  /* 0x0000000106ff7812 */ /* 0x010fda000780c0ff */
[----:B-1----:R-:W-:Y:S01]  /*2520*/  VOTEU.ANY UP1, P0 ;  /* 0x0000000000ff7886 */ /* 0x002fe20000020100 */
[----:B------:R-:W-:-:S13]  /*2530*/  PLOP3.LUT P0, PT, PT, PT, UP1, 0x80, 0x8 ;  /* 0x000000000008781c */ /* 0x000fda0003f0f018 */
[----:B------:R-:W-:Y:S02]  /*2540*/  @P0 LOP3.LUT R0, R5, 0xffff, RZ, 0xc0, !PT ;  /* 0x0000ffff05000812 */ /* 0x000fe400078ec0ff */
[----:B--2---:R-:W-:Y:S02]  /*2550*/  @P0 MOV R2, R4 ;  /* 0x0000000400020202 */ /* 0x004fe40000000f00 */
[----:B------:R-:W-:Y:S01]  /*2560*/  @P0 R2UR UR5, R0 ;  /* 0x00000000000502ca */ /* 0x000fe200000e0000 */
[----:B------:R-:W-:Y:S01]  /*2570*/  VIADD R0, R3, 0xb0 ;  /* 0x000000b003007836 */ /* 0x000fe20000000000 */
[----:B------:R-:W-:Y:S02]  /*2580*/  @P0 SHF.R.U32.HI R4, RZ, 0x10, R5 ;  /* 0x00000010ff040819 */ /* 0x000fe40000011605 */
[----:B------:R-:W-:Y:S02]  /*2590*/  @P0 R2UR UR6, R2 ;  /* 0x00000000020602ca */ /* 0x000fe400000e0000 */
[----:B------:R-:W-:-:S02]  /*25a0*/  PRMT R0, RZ, 0x654, R0 ;  /* 0x00000654ff007816 */ /* 0x000fc40000000000 */
[----:B------:R-:W-:Y:S02]  /*25b0*/  @P0 R2UR UR4, R4 ;  /* 0x00000000040402ca */ /* 0x000fe400000e0000 */
[----:B------:R1:W-:Y:S03]  /*25c0*/  SYNCS.ARRIVE.TRANS64.RED.A1T0 RZ, [R0+URZ], RZ ;  /* 0x000000ff00ff79a7 */ /* 0x0003e600081004ff */
[----:B------:R-:W-:-:S04]  /*25d0*/  @UP1 UMOV UR44, UR5 ;  /* 0x00000005002c1c82 */ /* 0x000fc80008000000 */
[----:B------:R-:W-:-:S04]  /*25e0*/  @UP1 UMOV UR46, UR6 ;  /* 0x00000006002e1c82 */ /* 0x000fc80008000000 */
[----:B------:R-:W-:Y:S01]  /*25f0*/  @UP1 UMOV UR36, UR4 ;  /* 0x0000000400241c82 */ /* 0x000fe20008000000 */
[----:B------:R-:W-:Y:S05]  /*2600*/  BRA.U !UP0, `(.L_x_44) ;  /* 0x0000000108d47547 */ /* 0x000fea000b800000 */
[----:B------:R-:W2:Y:S01]  /*2610*/  LDCU.128 UR12, c[0x0][0xb10] ;  /* 0x00016200ff0c77ac */ /* 0x000ea20008000c00 */
[----:B------:R-:W4:Y:S01]  /*2620*/  LDCU UR22, c[0x0][0xb20] ;  /* 0x00016400ff1677ac */ /* 0x000f220008000800 */
[----:B------:R-:W3:Y:S01]  /*2630*/  LDCU UR20, c[0x0][0xb0c] ;  /* 0x00016180ff1477ac */ /* 0x000ee20008000800 */
[----:B------:R-:W1:Y:S01]  /*2640*/  LDCU.64 UR8, c[0x0][0xb28] ;  /* 0x00016500ff0877ac */ /* 0x000e620008000a00 */
[----:B------:R-:W-:Y:S02]  /*2650*/  UISETP.NE.AND UP3, UPT, UR45, 0x1, UPT ;  /* 0x000000012d00788c */ /* 0x000fe4000bf65270 */
[----:B--2---:R-:W-:Y:S02]  /*2660*/  UIMAD.WIDE.U32 UR6, UR48, UR15, URZ ;  /* 0x0000000f300672a5 */ /* 0x004fe4000f8e00ff */
[----:B------:R-:W-:Y:S02]  /*2670*/  UIMAD.WIDE.U32 UR4, UR49, UR12, URZ ;  /* 0x0000000c310472a5 */ /* 0x000fe4000f8e00ff */
[----:B------:R-:W-:-:S02]  /*2680*/  UISETP.NE.AND UP0, UPT, UR14, 0x1, UPT ;  /* 0x000000010e00788c */ /* 0x000fc4000bf05270 */
[----:B------:R-:W-:Y:S01]  /*2690*/  UIMAD.WIDE.U32 UR18, UR44, UR15, URZ ;  /* 0x0000000f2c1272a5 */ /* 0x000fe2000f8e00ff */
[----:B------:R-:W-:Y:S02]  /*26a0*/  UMOV UR6, UR7 ;  /* 0x0000000700067c82 */ /* 0x000fe40008000000 */
[----:B------:R-:W-:Y:S01]  /*26b0*/  UMOV UR4, UR5 ;  /* 0x0000000500047c82 */ /* 0x000fe20008000000 */
[----:B----4-:R-:W-:Y:S02]  /*26c0*/  USHF.R.U32.HI UR6, URZ, UR22, UR6 ;  /* 0x00000016ff067299 */ /* 0x010fe40008011606 */
[----:B---3--:R-:W-:Y:S02]  /*26d0*/  UISETP.NE.AND UP2, UPT, UR20, 0x1, UPT ;  /* 0x000000011400788c */ /* 0x008fe4000bf45270 */
[----:B------:R-:W-:Y:S02]  /*26e0*/  USHF.R.U32.HI UR4, URZ, UR13, UR4 ;  /* 0x0000000dff047299 */ /* 0x000fe40008011604 */
[----:B------:R-:W-:-:S02]  /*26f0*/  USEL UR5, UR48, UR6, !UP0 ;  /* 0x0000000630057287 */ /* 0x000fc4000c000000 */
[----:B------:R-:W-:Y:S02]  /*2700*/  USEL UR6, UR49, UR4, !UP2 ;  /* 0x0000000431067287 */ /* 0x000fe4000d000000 */
[----:B-1----:R-:W-:Y:S01]  /*2710*/  UIMAD.WIDE.U32 UR10, UR5, UR8, URZ ;  /* 0x00000008050a72a5 */ /* 0x002fe2000f8e00ff */
[----:B------:R-:W-:Y:S01]  /*2720*/  UMOV UR4, UR19 ;  /* 0x0000001300047c82 */ /* 0x000fe20008000000 */
[----:B------:R-:W-:Y:S02]  /*2730*/  UIMAD.WIDE.U32 UR16, UR46, UR12, URZ ;  /* 0x0000000c2e1072a5 */ /* 0x000fe4000f8e00ff */
[----:B------:R-:W-:-:S03]  /*2740*/  UIMAD.WIDE.U32 UR18, UR6, UR8, URZ ;  /* 0x00000008061272a5 */ /* 0x000fc6000f8e00ff */
[----:B------:R-:W-:Y:S01]  /*2750*/  UMOV UR10, UR11 ;  /* 0x0000000b000a7c82 */ /* 0x000fe20008000000 */
[----:B------:R-:W-:Y:S02]  /*2760*/  USHF.R.U32.HI UR4, URZ, UR22, UR4 ;  /* 0x00000016ff047299 */ /* 0x000fe40008011604 */
[----:B------:R-:W-:Y:S01]  /*2770*/  @UP3 USHF.R.U32.HI UR5, URZ, UR9, UR10 ;  /* 0x00000009ff053299 */ /* 0x000fe2000801160a */
[----:B------:R-:W-:Y:S01]  /*2780*/  UMOV UR16, UR17 ;  /* 0x0000001100107c82 */ /* 0x000fe20008000000 */
[----:B------:R-:W-:Y:S01]  /*2790*/  UMOV UR18, UR19 ;  /* 0x0000001300127c82 */ /* 0x000fe20008000000 */
[----:B------:R-:W-:Y:S02]  /*27a0*/  USHF.R.U32.HI UR13, URZ, UR13, UR16 ;  /* 0x0000000dff0d7299 */ /* 0x000fe40008011610 */
[----:B------:R-:W-:Y:S02]  /*27b0*/  USEL UR4, UR44, UR4, !UP0 ;  /* 0x000000042c047287 */ /* 0x000fe4000c000000 */
[----:B------:R-:W-:-:S02]  /*27c0*/  @UP3 USHF.R.U32.HI UR6, URZ, UR9, UR18 ;  /* 0x00000009ff063299 */ /* 0x000fc40008011612 */
[----:B------:R-:W-:Y:S02]  /*27d0*/  UIMAD UR7, UR45, UR5, URZ ;  /* 0x000000052d0772a4 */ /* 0x000fe4000f8e02ff */
[----:B------:R-:W-:Y:S02]  /*27e0*/  USEL UR5, UR46, UR13, !UP2 ;  /* 0x0000000d2e057287 */ /* 0x000fe4000d000000 */
[----:B------:R-:W-:Y:S02]  /*27f0*/  UIMAD UR10, UR45, UR6, URZ ;  /* 0x000000062d0a72a4 */ /* 0x000fe4000f8e02ff */
[----:B------:R-:W-:Y:S02]  /*2800*/  UISETP.GE.AND UP0, UPT, UR4, UR7, UPT ;  /* 0x000000070400728c */ /* 0x000fe4000bf06270 */
[----:B------:R-:W-:Y:S02]  /*2810*/  UIMAD.WIDE.U32 UR12, UR4, UR8, URZ ;  /* 0x00000008040c72a5 */ /* 0x000fe4000f8e00ff */
[----:B------:R-:W-:-:S02]  /*2820*/  UISETP.GE.OR UP0, UPT, UR5, UR10, UP0 ;  /* 0x0000000a0500728c */ /* 0x000fc40008706670 */
        /* <DEDUP_REMOVED lines=19> */
.L_x_44:
[----:B------:R-:W2:Y:S02]  /*2960*/  LDCU UR4, c[0x0][0xb30] ;  /* 0x00016600ff0477ac */ /* 0x000ea40008000800 */
[----:B--2---:R-:W-:-:S09]  /*2970*/  UISETP.NE.AND UP0, UPT, UR4, 0x1, UPT ;  /* 0x000000010400788c */ /* 0x004fd2000bf05270 */
[----:B------:R-:W-:Y:S05]  /*2980*/  BRA.U UP0, `(.L_x_45) ;  /* 0x0000000100447547 */ /* 0x000fea000b800000 */
[----:B------:R-:W2:Y:S01]  /*2990*/  LDCU.128 UR8, c[0x0][0xb10] ;  /* 0x00016200ff0877ac */ /* 0x000ea20008000c00 */
[----:B------:R-:W4:Y:S01]  /*29a0*/  LDCU UR12, c[0x0][0xb0c] ;  /* 0x00016180ff0c77ac */ /* 0x000f220008000800 */
[----:B------:R-:W1:Y:S01]  /*29b0*/  LDCU UR13, c[0x0][0xb20] ;  /* 0x00016400ff0d77ac */ /* 0x000e620008000800 */
[----:B--2---:R-:W-:Y:S02]  /*29c0*/  UIMAD.WIDE.U32 UR6, UR46, UR8, URZ ;  /* 0x000000082e0672a5 */ /* 0x004fe4000f8e00ff */
[----:B------:R-:W-:Y:S02]  /*29d0*/  UIMAD.WIDE.U32 UR4, UR44, UR11, URZ ;  /* 0x0000000b2c0472a5 */ /* 0x000fe4000f8e00ff */
[----:B----4-:R-:W-:Y:S02]  /*29e0*/  UISETP.NE.AND UP2, UPT, UR12, 0x1, UPT ;  /* 0x000000010c00788c */ /* 0x010fe4000bf45270 */
[----:B------:R-:W-:Y:S01]  /*29f0*/  UISETP.NE.AND UP0, UPT, UR10, 0x1, UPT ;  /* 0x000000010a00788c */ /* 0x000fe2000bf05270 */
[----:B------:R-:W-:-:S02]  /*2a00*/  UMOV UR6, UR7 ;  /* 0x0000000700067c82 */ /* 0x000fc40008000000 */
[----:B------:R-:W-:Y:S01]  /*2a10*/  UMOV UR4, UR5 ;  /* 0x0000000500047c82 */ /* 0x000fe20008000000 */
[----:B------:R-:W-:Y:S02]  /*2a20*/  USHF.R.U32.HI UR9, URZ, UR9, UR6 ;  /* 0x00000009ff097299 */ /* 0x000fe40008011606 */
[----:B-1----:R-:W-:Y:S02]  /*2a30*/  USHF.R.U32.HI UR4, URZ, UR13, UR4 ;  /* 0x0000000dff047299 */ /* 0x002fe40008011604 */
[----:B------:R-:W-:Y:S02]  /*2a40*/  USEL UR5, UR46, UR9, !UP2 ;  /* 0x000000092e057287 */ /* 0x000fe4000d000000 */
[----:B------:R-:W-:-:S04]  /*2a50*/  USEL UR4, UR44, UR4, !UP0 ;  /* 0x000000042c047287 */ /* 0x000fc8000c000000 */
[----:B------:R-:W-:Y:S02]  /*2a60*/  UIADD3 UR6, UPT, UPT, UR5, -UR4, URZ ;  /* 0x8000000405067290 */ /* 0x000fe4000fffe0ff */
[----:B------:R-:W-:Y:S02]  /*2a70*/  UIADD3 UR4, UPT, UPT, -UR5, UR4, URZ ;  /* 0x0000000405047290 */ /* 0x000fe4000fffe1ff */
[----:B------:R-:W-:Y:S02]  /*2a80*/  UIMAD UR44, UR6, UR10, UR44 ;  /* 0x0000000a062c72a4 */ /* 0x000fe4000f8e022c */
[----:B------:R-:W-:-:S12]  /*2a90*/  UIMAD UR46, UR4, UR12, UR46 ;  /* 0x0000000c042e72a4 */ /* 0x000fd8000f8e022e */
.L_x_45:
[----:B------:R-:W-:Y:S01]  /*2aa0*/  VIADD R11, R11, 0x1 ;  /* 0x000000010b0b7836 */ /* 0x000fe20000000000 */
[----:B------:R-:W-:Y:S01]  /*2ab0*/  R2UR UR4, R50 ;  /* 0x00000000320472ca */ /* 0x000fe200000e0000 */
[----:B------:R-:W-:Y:S01]  /*2ac0*/  UIADD3 UR24, UPT, UPT, UR44, UR63, URZ ;  /* 0x0000003f2c187290 */ /* 0x000fe2000fffe0ff */
[----:B------:R-:W-:Y:S02]  /*2ad0*/  PLOP3.LUT P2, PT, PT, PT, PT, 0x80, 0x8 ;  /* 0x000000000008781c */ /* 0x000fe40003f4f070 */
[----:B------:R-:W-:-:S04]  /*2ae0*/  ISETP.NE.AND P0, PT, R11, 0x2, PT ;  /* 0x000000020b00780c */ /* 0x000fc80003f05270 */
[----:B-1----:R-:W-:Y:S02]  /*2af0*/  SEL R0, RZ, 0x1, P0 ;  /* 0x00000001ff007807 */ /* 0x002fe40000000000 */
[----:B------:R-:W-:Y:S02]  /*2b00*/  SEL R11, R11, RZ, P0 ;  /* 0x000000ff0b0b7207 */ /* 0x000fe40000000000 */
[----:B------:R-:W-:Y:S01]  /*2b10*/  LOP3.LUT R10, R10, R0, RZ, 0x3c, !PT ;  /* 0x000000000a0a7212 */ /* 0x000fe200078e3cff */
[----:B------:R-:W-:Y:S01]  /*2b20*/  UIADD3 UR20, UPT, UPT, UR46, UR4, URZ ;  /* 0x000000042e147290 */ /* 0x000fe2000fffe0ff */
[----:B------:R-:W-:Y:S11]  /*2b30*/  BRA.U UP1, `(.L_x_46) ;  /* 0xffffffed01987547 */ /* 0x000ff6000b83ffff */
[----:B------:R-:W-:Y:S01]  /*2b40*/  UIADD3 UR21, UPT, UPT, UR21, 0x28, URZ ;  /* 0x0000002815157890 */ /* 0x000fe2000fffe0ff */
[----:B------:R-:W-:-:S03]  /*2b50*/  SHF.L.U32 R2, R12, 0x1f, RZ ;  /* 0x0000001f0c027819 */ /* 0x000fc600000006ff */
[----:B------:R-:W-:-:S09]  /*2b60*/  ULEA UR4, UR29, UR21, 0x3 ;  /* 0x000000151d047291 */ /* 0x000fd2000f8e18ff */
[----:B------:R-:W1:Y:S02]  /*2b70*/  SYNCS.PHASECHK.TRANS64.TRYWAIT P0, [UR4], R2 ;  /* 0x00000002ff0075a7 */ /* 0x000e640008001104 */
[----:B-1----:R-:W-:Y:S05]  /*2b80*/  @!P0 BRA `(.L_x_47) ;  /* 0x0000006800188947 */ /* 0x002fea0003800000 */
.L_x_159:
[----:B------:R-:W-:-:S04]  /*2b90*/  UIADD3 UR4, UPT, UPT, UR29, 0x1, URZ ;  /* 0x000000011d047890 */ /* 0x000fc8000fffe0ff */
[----:B------:R-:W-:-:S04]  /*2ba0*/  UISETP.NE.AND UP0, UPT, UR4, 0x5, UPT ;  /* 0x000000050400788c */ /* 0x000fc8000bf05270 */
[----:B------:R-:W-:Y:S02]  /*2bb0*/  USEL UR6, URZ, 0x1, UP0 ;  /* 0x00000001ff067887 */ /* 0x000fe40008000000 */
[----:B------:R-:W-:-:S04]  /*2bc0*/  USEL UR4, UR4, URZ, UP0 ;  /* 0x000000ff04047287 */ /* 0x000fc80008000000 */
[----:B------:R-:W-:Y:S01]  /*2bd0*/  ULEA UR5, UR4, UR21, 0x3 ;  /* 0x0000001504057291 */ /* 0x000fe2000f8e18ff */
[----:B-1----:R-:W-:-:S04]  /*2be0*/  LOP3.LUT R2, R12, UR6, RZ, 0x3c, !PT ;  /* 0x000000060c027c12 */ /* 0x002fc8000f8e3cff */
[----:B------:R-:W-:-:S04]  /*2bf0*/  SHF.L.U32 R3, R2, 0x1f, RZ ;  /* 0x0000001f02037819 */ /* 0x000fc800000006ff */
[----:B------:R-:W1:Y:S02]  /*2c00*/  SYNCS.PHASECHK.TRANS64.TRYWAIT P0, [UR5], R3 ;  /* 0x00000003ff0075a7 */ /* 0x000e640008001105 */
[----:B-1----:R-:W-:Y:S05]  /*2c10*/  @!P0 BRA `(.L_x_48) ;  /* 0x00000068000c8947 */ /* 0x002fea0003800000 */
.L_x_161:
[----:B------:R-:W-:-:S04]  /*2c20*/  UIADD3 UR4, UPT, UPT, UR4, 0x1, URZ ;  /* 0x0000000104047890 */ /* 0x000fc8000fffe0ff */
[----:B------:R-:W-:-:S04]  /*2c30*/  UISETP.NE.AND UP0, UPT, UR4, 0x5, UPT ;  /* 0x000000050400788c */ /* 0x000fc8000bf05270 */
[----:B------:R-:W-:Y:S02]  /*2c40*/  USEL UR6, URZ, 0x1, UP0 ;  /* 0x00000001ff067887 */ /* 0x000fe40008000000 */
[----:B------:R-:W-:-:S04]  /*2c50*/  USEL UR4, UR4, URZ, UP0 ;  /* 0x000000ff04047287 */ /* 0x000fc80008000000 */
[----:B------:R-:W-:Y:S01]  /*2c60*/  ULEA UR5, UR4, UR21, 0x3 ;  /* 0x0000001504057291 */ /* 0x000fe2000f8e18ff */
[----:B------:R-:W-:-:S04]  /*2c70*/  LOP3.LUT R2, R2, UR6, RZ, 0x3c, !PT ;  /* 0x0000000602027c12 */ /* 0x000fc8000f8e3cff */
[----:B-1----:R-:W-:-:S04]  /*2c80*/  SHF.L.U32 R3, R2, 0x1f, RZ ;  /* 0x0000001f02037819 */ /* 0x002fc800000006ff */
[----:B------:R-:W1:Y:S02]  /*2c90*/  SYNCS.PHASECHK.TRANS64.TRYWAIT P0, [UR5], R3 ;  /* 0x00000003ff0075a7 */ /* 0x000e640008001105 */
[----:B-1----:R-:W-:Y:S05]  /*2ca0*/  @!P0 BRA `(.L_x_49) ;  /* 0x0000006800008947 */ /* 0x002fea0003800000 */
.L_x_163:
        /* <DEDUP_REMOVED lines=9> */
.L_x_165:
[----:B------:R-:W-:-:S04]  /*2d40*/  UIADD3 UR4, UPT, UPT, UR4, 0x1, URZ ;  /* 0x0000000104047890 */ /* 0x000fc8000fffe0ff */
[----:B------:R-:W-:-:S04]  /*2d50*/  UISETP.NE.AND UP0, UPT, UR4, 0x5, UPT ;  /* 0x000000050400788c */ /* 0x000fc8000bf05270 */
[----:B------:R-:W-:Y:S02]  /*2d60*/  USEL UR5, URZ, 0x1, UP0 ;  /* 0x00000001ff057887 */ /* 0x000fe40008000000 */
[----:B------:R-:W-:-:S04]  /*2d70*/  USEL UR4, UR4, URZ, UP0 ;  /* 0x000000ff04047287 */ /* 0x000fc80008000000 */
[----:B------:R-:W-:Y:S01]  /*2d80*/  ULEA UR4, UR4, UR21, 0x3 ;  /* 0x0000001504047291 */ /* 0x000fe2000f8e18ff */
[----:B------:R-:W-:-:S04]  /*2d90*/  LOP3.LUT R2, R2, UR5, RZ, 0x3c, !PT ;  /* 0x0000000502027c12 */ /* 0x000fc8000f8e3cff */
[----:B------:R-:W-:Y:S01]  /*2da0*/  SHF.L.U32 R2, R2, 0x1f, RZ ;  /* 0x0000001f02027819 */ /* 0x000fe200000006ff */
[----:B-1----:R-:W-:-:S07]  /*2db0*/  IMAD.U32 R0, RZ, RZ, UR4 ;  /* 0x00000004ff007e24 */ /* 0x002fce000f8e00ff */
.L_x_51:
[----:B-1----:R1:W2:Y:S02]  /*2dc0*/  SYNCS.PHASECHK.TRANS64.TRYWAIT P0, [R0+URZ], R2 ;  /* 0x00000002000075a7 */ /* 0x0022a400080011ff */
[----:B--2---:R-:W-:Y:S05]  /*2dd0*/  @!P0 NANOSLEEP.SYNCS 0x989680 ;  /* 0x009896800000895d */ /* 0x004fea0003900000 */
[----:B------:R-:W2:Y:S02]  /*2de0*/  @!P0 SYNCS.PHASECHK.TRANS64 P0, [R0+URZ], R2 ;  /* 0x00000002000085a7 */ /* 0x000ea400080010ff */
[----:B--2---:R-:W-:Y:S05]  /*2df0*/  @P0 EXIT ;  /* 0x000000000000094d */ /* 0x004fea0003800000 */
[----:B------:R-:W-:Y:S05]  /*2e00*/  BRA `(.L_x_51) ;  /* 0xfffffffc00ec7947 */ /* 0x000fea000383ffff */
.L_x_22:
[----:B------:R-:W-:-:S04]  /*2e10*/  UISETP.NE.AND UP0, UPT, UR47, URZ, UPT ;  /* 0x000000ff2f00728c */ /* 0x000fc8000bf05270 */
[----:B------:R-:W-:-:S09]  /*2e20*/  UISETP.NE.OR UP0, UPT, UR21, 0x1, UP0 ;  /* 0x000000011500788c */ /* 0x000fd20008705670 */
[----:B------:R-:W-:Y:S05]  /*2e30*/  BRA.U UP0, `(.L_x_52) ;  /* 0x0000000500487547 */ /* 0x000fea000b800000 */
[----:B------:R-:W-:Y:S01]  /*2e40*/  ISETP.GE.U32.AND P2, PT, R0, 0x4, PT ;  /* 0x000000040000780c */ /* 0x000fe20003f46070 */
[----:B------:R-:W-:Y:S01]  /*2e50*/  IMAD.MOV.U32 R12, RZ, RZ, 0x1 ;  /* 0x00000001ff0c7424 */ /* 0x000fe200078e00ff */
[----:B------:R-:W-:Y:S02]  /*2e60*/  CS2R R10, SRZ ;  /* 0x00000000000a7805 */ /* 0x000fe4000001ff00 */
[----:B------:R-:W-:Y:S01]  /*2e70*/  CS2R R8, SRZ ;  /* 0x0000000000087805 */ /* 0x000fe2000001ff00 */
[----:B------:R-:W-:Y:S01]  /*2e80*/  UMOV UR6, 0x400 ;  /* 0x0000040000067882 */ /* 0x000fe20000000000 */
[----:B------:R-:W-:Y:S01]  /*2e90*/  UMOV UR5, URZ ;  /* 0x000000ff00057c82 */ /* 0x000fe20008000000 */
[----:B------:R-:W-:-:S12]  /*2ea0*/  ULEA UR6, UR47, UR6, 0x18 ;  /* 0x000000062f067291 */ /* 0x000fd8000f8ec0ff */
.L_x_56:
[----:B------:R-:W-:Y:S02]  /*2eb0*/  LEA R2, R8, UR6, 0x3 ;  /* 0x0000000608027c11 */ /* 0x000fe4000f8e18ff */
[----:B------:R-:W-:-:S03]  /*2ec0*/  SHF.L.U32 R4, R9, 0x1f, RZ ;  /* 0x0000001f09047819 */ /* 0x000fc600000006ff */
[----:B------:R-:W-:Y:S01]  /*2ed0*/  VIADD R5, R2, 0x110 ;  /* 0x0000011002057836 */ /* 0x000fe20000000000 */
[----:B------:R-:W1:Y:S02]  /*2ee0*/  SYNCS.PHASECHK.TRANS64.TRYWAIT P0, [R2+URZ+0x100], R4 ;  /* 0x00010004020075a7 */ /* 0x000e6400080011ff */
[----:B-1----:R-:W-:Y:S05]  /*2ef0*/  @!P0 BRA `(.L_x_53) ;  /* 0x00000064009c8947 */ /* 0x002fea0003800000 */
.L_x_166:
[----:B------:R-:W-:Y:S01]  /*2f00*/  ULEA UR4, UR5, UR6, 0x3 ;  /* 0x0000000605047291 */ /* 0x000fe2000f8e18ff */
[----:B-1----:R-:W-:Y:S01]  /*2f10*/  PRMT R2, RZ, 0x654, R5 ;  /* 0x00000654ff027816 */ /* 0x002fe20000000005 */
[----:B------:R-:W-:Y:S01]  /*2f20*/  @!P2 IMAD.MOV.U32 R4, RZ, RZ, 0x10 ;  /* 0x00000010ff04a424 */ /* 0x000fe200078e00ff */
[----:B------:R-:W-:Y:S01]  /*2f30*/  SHF.L.U32 R5, R12, 0x1f, RZ ;  /* 0x0000001f0c057819 */ /* 0x000fe200000006ff */
[----:B------:R-:W-:Y:S01]  /*2f40*/  UIADD3 UR7, UPT, UPT, UR4, 0xa0, URZ ;  /* 0x000000a004077890 */ /* 0x000fe2000fffe0ff */
[----:B------:R1:W-:Y:S05]  /*2f50*/  SYNCS.ARRIVE.TRANS64.RED.A1T0 RZ, [R2+URZ], RZ ;  /* 0x000000ff02ff79a7 */ /* 0x0003ea00081004ff */
[----:B------:R-:W-:Y:S01]  /*2f60*/  IMAD.U32 R6, RZ, RZ, UR7 ;  /* 0x00000007ff067e24 */ /* 0x000fe2000f8e00ff */
[----:B------:R-:W2:Y:S04]  /*2f70*/  SYNCS.PHASECHK.TRANS64.TRYWAIT P0, [UR4+0xb0], R5 ;  /* 0x0000b005ff0075a7 */ /* 0x000ea80008001104 */
[----:B------:R-:W-:Y:S01]  /*2f80*/  PRMT R6, R0, 0x654, R6 ;  /* 0x0000065400067816 */ /* 0x000fe20000000006 */
[----:B-12---:R-:W-:Y:S06]  /*2f90*/  @!P0 BRA `(.L_x_54) ;  /* 0x0000006400888947 */ /* 0x006fec0003800000 */
.L_x_168:
[----:B------:R-:W-:Y:S01]  /*2fa0*/  ULEA UR8, UR5, UR6, 0x4 ;  /* 0x0000000605087291 */ /* 0x000fe2000f8e20ff */
[----:B------:R-:W-:Y:S01]  /*2fb0*/  SEL R3, R6, R3, !P2 ;  /* 0x0000000306037207 */ /* 0x000fe20005000000 */
[----:B------:R-:W-:Y:S01]  /*2fc0*/  UIADD3 UR9, UPT, UPT, UR4, 0xa0, URZ ;  /* 0x000000a004097890 */ /* 0x000fe2000fffe0ff */
[----:B-1----:R-:W-:Y:S01]  /*2fd0*/  LEA R2, R11, UR6, 0x3 ;  /* 0x000000060b027c11 */ /* 0x002fe2000f8e18ff */
[----:B------:R-:W-:Y:S01]  /*2fe0*/  UIADD3 UR8, UPT, UPT, UR8, 0x130, URZ ;  /* 0x0000013008087890 */ /* 0x000fe2000fffe0ff */
[----:B------:R1:W-:Y:S01]  /*2ff0*/  @!P2 SYNCS.ARRIVE.TRANS64.RED RZ, [R3+URZ], R4 ;  /* 0x0000000403ffa9a7 */ /* 0x0003e200080004ff */
[----:B------:R-:W-:Y:S01]  /*3000*/  UIADD3 UR4, UPT, UPT, UR5, 0x1, URZ ;  /* 0x0000000105047890 */ /* 0x000fe2000fffe0ff */
[----:B------:R-:W-:-:S03]  /*3010*/  VIADD R8, R8, 0x1 ;  /* 0x0000000108087836 */ /* 0x000fc60000000000 */
[----:B------:R-:W-:Y:S02]  /*3020*/  UISETP.NE.AND UP0, UPT, UR4, 0x2, UPT ;  /* 0x000000020400788c */ /* 0x000fe4000bf05270 */
[----:B------:R-:W-:Y:S01]  /*3030*/  ISETP.NE.AND P0, PT, R8, 0x2, PT ;  /* 0x000000020800780c */ /* 0x000fe20003f05270 */
[----:B------:R-:W-:Y:S06]  /*3040*/  UGETNEXTWORKID.BROADCAST [UR8], [UR9] ;  /* 0x00000000080073ca */ /* 0x000fec0008000100 */
[----:B------:R-:W-:Y:S02]  /*3050*/  USEL UR7, URZ, 0x1, UP0 ;  /* 0x00000001ff077887 */ /* 0x000fe40008000000 */
[----:B------:R-:W-:-:S04]  /*3060*/  USEL UR5, UR4, URZ, UP0 ;  /* 0x000000ff04057287 */ /* 0x000fc80008000000 */
[----:B------:R-:W-:Y:S02]  /*3070*/  LOP3.LUT R12, R12, UR7, RZ, 0x3c, !PT ;  /* 0x000000070c0c7c12 */ /* 0x000fe4000f8e3cff */
[----:B-1----:R-:W-:-:S04]  /*3080*/  SHF.L.U32 R4, R10, 0x1f, RZ ;  /* 0x0000001f0a047819 */ /* 0x002fc800000006ff */
[----:B------:R-:W1:Y:S02]  /*3090*/  SYNCS.PHASECHK.TRANS64.TRYWAIT P1, [R2+URZ+0xa0], R4 ;  /* 0x0000a004020075a7 */ /* 0x000e6400080211ff */
[----:B-1----:R-:W-:Y:S05]  /*30a0*/  @!P1 BRA `(.L_x_55) ;  /* 0x00000064005c9947 */ /* 0x002fea0003800000 */
.L_x_169:
[C---:B-1----:R-:W-:Y:S01]  /*30b0*/  LEA R4, R11.reuse, UR6, 0x4 ;  /* 0x000000060b047c11 */ /* 0x042fe2000f8e20ff */
[----:B------:R-:W-:Y:S01]  /*30c0*/  VIADD R2, R2, 0xb0 ;  /* 0x000000b002027836 */ /* 0x000fe20000000000 */
[----:B------:R-:W-:Y:S01]  /*30d0*/  SEL R8, R8, RZ, P0 ;  /* 0x000000ff08087207 */ /* 0x000fe20000000000 */
[----:B------:R-:W-:-:S03]  /*30e0*/  VIADD R11, R11, 0x1 ;  /* 0x000000010b0b7836 */ /* 0x000fc60000000000 */
[----:B------:R-:W1:Y:S01]  /*30f0*/  LDS.128 R4, [R4+0x130] ;  /* 0x0001300004047984 */ /* 0x000e620000000c00 */
[----:B------:R-:W-:Y:S02]  /*3100*/  PRMT R2, RZ, 0x654, R2 ;  /* 0x00000654ff027816 */ /* 0x000fe40000000002 */
[C---:B------:R-:W-:Y:S01]  /*3110*/  ISETP.NE.AND P1, PT, R11.reuse, 0x2, PT ;  /* 0x000000020b00780c */ /* 0x040fe20003f25270 */
[----:B------:R-:W-:Y:S01]  /*3120*/  @!PT LDS RZ, [RZ] ;  /* 0x00000000fffff984 */ /* 0x000fe20000000800 */
[----:B------:R-:W-:Y:S01]  /*3130*/  @!PT LDS RZ, [RZ] ;  /* 0x00000000fffff984 */ /* 0x000fe20000000800 */
[----:B------:R-:W-:Y:S01]  /*3140*/  @!PT LDS RZ, [RZ] ;  /* 0x00000000fffff984 */ /* 0x000fe20000000800 */
[----:B------:R-:W-:Y:S01]  /*3150*/  @!PT LDS RZ, [RZ] ;  /* 0x00000000fffff984 */ /* 0x000fe20000000800 */
[----:B------:R2:W-:Y:S06]  /*3160*/  MEMBAR.ALL.CTA ;  /* 0x0000000000007992 */ /* 0x0005ec0000008000 */
[----:B--2---:R-:W2:Y:S01]  /*3170*/  FENCE.VIEW.ASYNC.S ;  /* 0x00000000000073c6 */ /* 0x004ea20000000000 */
[----:B------:R-:W-:Y:S01]  /*3180*/  SEL R11, R11, RZ, P1 ;  /* 0x000000ff0b0b7207 */ /* 0x000fe20000800000 */
[----:B--2---:R2:W-:Y:S01]  /*3190*/  SYNCS.ARRIVE.TRANS64.RED.A1T0 RZ, [R2+URZ], RZ ;  /* 0x000000ff02ff79a7 */ /* 0x0045e200081004ff */
[----:B-1----:R-:W-:-:S02]  /*31a0*/  LOP3.LUT P3, RZ, R6, 0x1, RZ, 0xc0, !PT ;  /* 0x0000000106ff7812 */ /* 0x002fc4000786c0ff */
[----:B------:R-:W-:-:S04]  /*31b0*/  SEL R4, RZ, 0x1, P1 ;  /* 0x00000001ff047807 */ /* 0x000fc80000800000 */
[----:B------:R-:W-:Y:S02]  /*31c0*/  LOP3.LUT R10, R10, R4, RZ, 0x3c, !PT ;  /* 0x000000040a0a7212 */ /* 0x000fe400078e3cff */
[----:B--2---:R-:W-:-:S04]  /*31d0*/  SEL R2, RZ, 0x1, P0 ;  /* 0x00000001ff027807 */ /* 0x004fc80000000000 */
[----:B------:R-:W-:Y:S01]  /*31e0*/  LOP3.LUT R9, R9, R2, RZ, 0x3c, !PT ;  /* 0x0000000209097212 */ /* 0x000fe200078e3cff */
[----:B------:R-:W-:Y:S06]  /*31f0*/  @P3 BRA `(.L_x_56) ;  /* 0xfffffffc002c3947 */ /* 0x000fec000383ffff */
[----:B------:R-:W-:Y:S01]  /*3200*/  ULEA UR4, UR5, UR6, 0x3 ;  /* 0x0000000605047291 */ /* 0x000fe2000f8e18ff */
[----:B------:R-:W-:-:S08]  /*3210*/  SHF.L.U32 R2, R12, 0x1f, RZ ;  /* 0x0000001f0c027819 */ /* 0x000fd000000006ff */
[----:B------:R-:W1:Y:S02]  /*3220*/  SYNCS.PHASECHK.TRANS64 P0, [UR4+0xb0], R2 ;  /* 0x0000b002ff0075a7 */ /* 0x000e640008001004 */
[----:B-1----:R-:W-:Y:S05]  /*3230*/  @P0 BRA `(.L_x_57) ;  /* 0x0000000000080947 */ /* 0x002fea0003800000 */
[----:B------:R-:W1:Y:S02]  /*3240*/  SYNCS.PHASECHK.TRANS64.TRYWAIT P0, [UR4+0xb0], R2 ;  /* 0x0000b002ff0075a7 */ /* 0x000e640008001104 */
[----:B-1----:R-:W-:Y:S05]  /*3250*/  @!P0 BRA `(.L_x_58) ;  /* 0x0000006400048947 */ /* 0x002fea0003800000 */
.L_x_57:
[----:B------:R-:W-:-:S04]  /*3260*/  UIADD3 UR7, UPT, UPT, UR5, 0x1, URZ ;  /* 0x0000000105077890 */ /* 0x000fc8000fffe0ff */
[----:B------:R-:W-:-:S04]  /*3270*/  UISETP.NE.AND UP0, UPT, UR7, 0x2, UPT ;  /* 0x000000020700788c */ /* 0x000fc8000bf05270 */
[----:B------:R-:W-:Y:S02]  /*3280*/  USEL UR8, URZ, 0x1, UP0 ;  /* 0x00000001ff087887 */ /* 0x000fe40008000000 */
[----:B------:R-:W-:-:S04]  /*3290*/  USEL UR7, UR7, URZ, UP0 ;  /* 0x000000ff07077287 */ /* 0x000fc80008000000 */
[----:B------:R-:W-:Y:S01]  /*32a0*/  ULEA UR7, UR7, UR6, 0x3 ;  /* 0x0000000607077291 */ /* 0x000fe2000f8e18ff */
[----:B-1----:R-:W-:-:S04]  /*32b0*/  LOP3.LUT R2, R12, UR8, RZ, 0x3c, !PT ;  /* 0x000000080c027c12 */ /* 0x002fc8000f8e3cff */
[----:B------:R-:W-:-:S04]  /*32c0*/  SHF.L.U32 R0, R2, 0x1f, RZ ;  /* 0x0000001f02007819 */ /* 0x000fc800000006ff */
[----:B------:R-:W1:Y:S02]  /*32d0*/  SYNCS.PHASECHK.TRANS64 P0, [UR7+0xb0], R0 ;  /* 0x0000b000ff0075a7 */ /* 0x000e640008001007 */
[----:B-1----:R-:W-:Y:S05]  /*32e0*/  @P0 EXIT ;  /* 0x000000000000094d */ /* 0x002fea0003800000 */
[----:B------:R-:W-:Y:S02]  /*32f0*/  SHF.L.U32 R2, R2, 0x1f, RZ ;  /* 0x0000001f02027819 */ /* 0x000fe400000006ff */
[----:B------:R-:W-:-:S07]  /*3300*/  MOV R0, UR7 ;  /* 0x0000000700007c02 */ /* 0x000fce0008000f00 */
.L_x_59:
[----:B-1----:R1:W2:Y:S02]  /*3310*/  SYNCS.PHASECHK.TRANS64.TRYWAIT P0, [R0+URZ+0xb0], R2 ;  /* 0x0000b002000075a7 */ /* 0x0022a400080011ff */
[----:B--2---:R-:W-:Y:S05]  /*3320*/  @!P0 NANOSLEEP.SYNCS 0x989680 ;  /* 0x009896800000895d */ /* 0x004fea0003900000 */
[----:B------:R-:W2:Y:S02]  /*3330*/  @!P0 SYNCS.PHASECHK.TRANS64 P0, [R0+URZ+0xb0], R2 ;  /* 0x0000b002000085a7 */ /* 0x000ea400080010ff */
[----:B--2---:R-:W-:Y:S05]  /*3340*/  @P0 EXIT ;  /* 0x000000000000094d */ /* 0x004fea0003800000 */
[----:B------:R-:W-:Y:S05]  /*3350*/  BRA `(.L_x_59) ;  /* 0xfffffffc00ec7947 */ /* 0x000fea000383ffff */
.L_x_52:
[----:B------:R-:W-:Y:S05]  /*3360*/  BRA.U UP4, `(.L_x_60) ;  /* 0x0000001504487547 */ /* 0x000fea000b800000 */
[----:B------:R-:W-:Y:S01]  /*3370*/  UMOV UR4, 0x40 ;  /* 0x0000004000047882 */ /* 0x000fe20000000000 */
[----:B------:R-:W-:Y:S01]  /*3380*/  NOP ;  /* 0x0000000000007918 */ /* 0x000fe20000000000 */
[----:B------:R-:W-:Y:S01]  /*3390*/  ULEA UR5, UR47, UR4, 0x18 ;  /* 0x000000042f057291 */ /* 0x000fe2000f8ec0ff */
[----:B------:R-:W-:Y:S02]  /*33a0*/  UMOV UR6, 0x400 ;  /* 0x0000040000067882 */ /* 0x000fe40000000000 */
[----:B------:R-:W-:-:S06]  /*33b0*/  ULEA UR6, UR47, UR6, 0x18 ;  /* 0x000000062f067291 */ /* 0x000fcc000f8ec0ff */
[----:B------:R-:W1:Y:S02]  /*33c0*/  LDS.U8 R0, [UR5+0x1c] ;  /* 0x00001c05ff007984 */ /* 0x000e640008000000 */
[----:B-1----:R-:W-:-:S13]  /*33d0*/  ISETP.NE.AND P0, PT, R0, RZ, PT ;  /* 0x000000ff0000720c */ /* 0x002fda0003f05270 */
[----:B------:R-:W-:Y:S05]  /*33e0*/  @P0 BRA `(.L_x_61) ;  /* 0x0000000400080947 */ /* 0x000fea0003800000 */
[----:B------:R-:W-:Y:S02]  /*33f0*/  UISETP.NE.U32.AND UP1, UPT, UR68, 0x1, UPT ;  /* 0x000000014400788c */ /* 0x000fe4000bf25070 */
[----:B------:R-:W-:-:S07]  /*3400*/  UIADD3 UR7, UPT, UPT, UR5, 0x8, URZ ;  /* 0x0000000805077890 */ /* 0x000fce000fffe0ff */
[----:B------:R-:W-:Y:S05]  /*3410*/  BRA.U !UP1, `(.L_x_62) ;  /* 0x00000001099c7547 */ /* 0x000fea000b800000 */
[----:B------:R-:W-:Y:S01]  /*3420*/  ELECT P0, URZ, PT ;  /* 0x0000000000ff782f */ /* 0x000fe20003800000 */
[----:B------:R-:W-:-:S12]  /*3430*/  BSSY B0, `(.L_x_62) ;  /* 0x0000025000007945 */ /* 0x000fd80003800000 */
[----:B------:R-:W-:Y:S05]  /*3440*/  @!P0 BRA `(.L_x_63) ;  /* 0x00000000008c8947 */ /* 0x000fea0003800000 */
[----:B------:R-:W-:-:S05]  /*3450*/  UMOV UR4, 0x10 ;  /* 0x0000001000047882 */ /* 0x000fca0000000000 */
[----:B------:R-:W-:Y:S04]  /*3460*/  DEPBAR.LE SB1, 0x36 ;  /* 0x00009d800000791a */ /* 0x000fe80000000000 */
[----:B------:R-:W1:Y:S02]  /*3470*/  UTCATOMSWS.2CTA.FIND_AND_SET.ALIGN UP0, UR4, UR4 ;  /* 0x00000004000475e3 */ /* 0x000e640008200800 */
[----:B-1----:R-:W-:Y:S01]  /*3480*/  MOV R10, UR4 ;  /* 0x00000004000a7c02 */ /* 0x002fe20008000f00 */
[----:B------:R-:W-:Y:S06]  /*3490*/  BRA.U UP0, `(.L_x_64) ;  /* 0x0000000100187547 */ /* 0x000fec000b800000 */
.L_x_65:
[----:B------:R-:W-:Y:S05]  /*34a0*/  NANOSLEEP 0x64 ;  /* 0x000000640000795d */ /* 0x000fea0003800000 */
[----:B------:R-:W-:-:S05]  /*34b0*/  UMOV UR4, 0x10 ;  /* 0x0000001000047882 */ /* 0x000fca0000000000 */
[----:B------:R-:W-:Y:S04]  /*34c0*/  DEPBAR.LE SB1, 0x36 ;  /* 0x00009d800000791a */ /* 0x000fe80000000000 */
[----:B------:R-:W1:Y:S02]  /*34d0*/  UTCATOMSWS.2CTA.FIND_AND_SET.ALIGN UP0, UR4, UR4 ;  /* 0x00000004000475e3 */ /* 0x000e640008200800 */
[----:B-1----:R-:W-:Y:S01]  /*34e0*/  MOV R10, UR4 ;  /* 0x00000004000a7c02 */ /* 0x002fe20008000f00 */
[----:B------:R-:W-:Y:S05]  /*34f0*/  BRA.U !UP0, `(.L_x_65) ;  /* 0xfffffffd08e87547 */ /* 0x000fea000b83ffff */
.L_x_64:
[----:B------:R-:W1:Y:S01]  /*3500*/  LDS R6, [UR5+0x10] ;  /* 0x00001005ff067984 */ /* 0x000e620008000800 */
[----:B------:R-:W-:Y:S01]  /*3510*/  IMAD.U32 R0, RZ, RZ, UR6 ;  /* 0x00000006ff007e24 */ /* 0x000fe2000f8e00ff */
[----:B------:R-:W-:-:S03]  /*3520*/  MOV R4, UR69 ;  /* 0x0000004500047c02 */ /* 0x000fc60008000f00 */
[----:B------:R-:W-:Y:S01]  /*3530*/  VIADD R0, R0, 0x150 ;  /* 0x0000015000007836 */ /* 0x000fe20000000000 */
[----:B-1----:R-:W-:-:S04]  /*3540*/  SHF.L.U32 R6, R6, 0x1f, RZ ;  /* 0x0000001f06067819 */ /* 0x002fc800000006ff */
[----:B------:R-:W1:Y:S02]  /*3550*/  SYNCS.PHASECHK.TRANS64.TRYWAIT P0, [UR5+0x8], R6 ;  /* 0x00000806ff0075a7 */ /* 0x000e640008001105 */
[----:B-1----:R-:W-:Y:S05]  /*3560*/  @P0 BRA `(.L_x_66) ;  /* 0x0000000000080947 */ /* 0x002fea0003800000 */
[----:B------:R-:W1:Y:S02]  /*3570*/  SYNCS.PHASECHK.TRANS64.TRYWAIT P0, [UR5+0x8], R6 ;  /* 0x00000806ff0075a7 */ /* 0x000e640008001105 */
[----:B-1----:R-:W-:Y:S05]  /*3580*/  @!P0 BRA `(.L_x_67) ;  /* 0x0000006000508947 */ /* 0x002fea0003800000 */
.L_x_66:
[----:B------:R-:W-:Y:S01]  /*3590*/  PRMT R4, R4, 0x654, R0 ;  /* 0x0000065404047816 */ /* 0x000fe20000000000 */
[----:B------:R-:W-:Y:S01]  /*35a0*/  HFMA2 R0, -RZ, RZ, 0, 5.9604644775390625e-08 ;  /* 0x00000001ff007431 */ /* 0x000fe200000001ff */
[----:B------:R-:W-:Y:S01]  /*35b0*/  UPRMT UR4, UR69, 0x654, UR7 ;  /* 0x0000065445047896 */ /* 0x000fe20008000007 */
[----:B------:R-:W-:Y:S02]  /*35c0*/  IMAD.MOV.U32 R8, RZ, RZ, 0xffff ;  /* 0x0000ffffff087424 */ /* 0x000fe400078e00ff */
[----:B-1----:R-:W-:Y:S02]  /*35d0*/  IMAD.MOV.U32 R6, RZ, RZ, 0x4 ;  /* 0x00000004ff067424 */ /* 0x002fe400078e00ff */
[----:B------:R-:W-:Y:S01]  /*35e0*/  IMAD.SHL.U32 R9, R10, 0x20, RZ ;  /* 0x000000200a097824 */ /* 0x000fe200078e00ff */
[----:B------:R-:W-:Y:S02]  /*35f0*/  MOV R5, UR4 ;  /* 0x0000000400057c02 */ /* 0x000fe40008000f00 */
[-C--:B------:R-:W-:Y:S01]  /*3600*/  SHF.L.U32 R8, R8, R10.reuse, RZ ;  /* 0x0000000a08087219 */ /* 0x080fe200000006ff */
[----:B------:R1:W-:Y:S01]  /*3610*/  SYNCS.ARRIVE.TRANS64.RED RZ, [UR4], R6 ;  /* 0x00000006ffff79a7 */ /* 0x0003e20008000404 */
[----:B------:R-:W-:Y:S01]  /*3620*/  SHF.L.U32 R7, R0, R10, RZ ;  /* 0x0000000a00077219 */ /* 0x000fe200000006ff */
[----:B------:R1:W-:Y:S04]  /*3630*/  STS [UR6+0x150], R9 ;  /* 0x00015009ff007988 */ /* 0x0003e80008000806 */
[----:B------:R1:W-:Y:S04]  /*3640*/  STAS [R4.64], R10 ;  /* 0x0000000a04007dbd */ /* 0x0003e8000c0008ff */
[----:B------:R1:W-:Y:S04]  /*3650*/  ATOMS.OR RZ, [UR5+0x14], R8 ;  /* 0x00001408ffff798c */ /* 0x0003e8000b000005 */
[----:B------:R1:W-:Y:S04]  /*3660*/  ATOMS.OR RZ, [UR5+0x18], R7 ;  /* 0x00001807ffff798c */ /* 0x0003e8000b000005 */
[----:B------:R1:W-:Y:S02]  /*3670*/  ATOMS.XOR RZ, [UR5+0x10], R0 ;  /* 0x00001000ffff798c */ /* 0x0003e4000b800005 */
.L_x_63:
[----:B------:R-:W-:Y:S05]  /*3680*/  BSYNC B0 ;  /* 0x0000000000007941 */ /* 0x000fea0003800000 */
.L_x_62:
[----:B------:R-:W-:Y:S05]  /*3690*/  BRA.U UP1, `(.L_x_68) ;  /* 0x00000001016c7547 */ /* 0x000fea000b800000 */
[----:B------:R-:W-:-:S03]  /*36a0*/  UMOV UR4, 0xffffffff ;  /* 0xffffffff00047882 */ /* 0x000fc60000000000 */
[----:B------:R-:W-:Y:S05]  /*36b0*/  BRA.DIV UR4, `(.L_x_69) ;  /* 0x00000062041c7947 */ /* 0x000fea000b800000 */
[----:B------:R-:W-:-:S13]  /*36c0*/  ELECT P6, URZ, PT ;  /* 0x0000000000ff782f */ /* 0x000fda00038c0000 */
.L_x_173:
[----:B------:R-:W-:Y:S05]  /*36d0*/  @!P6 BRA `(.L_x_68) ;  /* 0x00000000005ce947 */ /* 0x000fea0003800000 */
[----:B-1----:R-:W1:Y:S02]  /*36e0*/  LDS R4, [UR5+0x10] ;  /* 0x00001005ff047984 */ /* 0x002e640008000800 */
[----:B-1----:R-:W-:-:S04]  /*36f0*/  SHF.L.U32 R4, R4, 0x1f, RZ ;  /* 0x0000001f04047819 */ /* 0x002fc800000006ff */
[----:B------:R-:W1:Y:S02]  /*3700*/  SYNCS.PHASECHK.TRANS64.TRYWAIT P0, [UR5+0x8], R4 ;  /* 0x00000804ff0075a7 */ /* 0x000e640008001105 */
[----:B-1----:R-:W-:Y:S05]  /*3710*/  @P0 BRA `(.L_x_70) ;  /* 0x0000000000080947 */ /* 0x002fea0003800000 */
[----:B------:R-:W1:Y:S02]  /*3720*/  SYNCS.PHASECHK.TRANS64.TRYWAIT P0, [UR5+0x8], R4 ;  /* 0x00000804ff0075a7 */ /* 0x000e640008001105 */
[----:B-1----:R-:W-:Y:S05]  /*3730*/  @!P0 BRA `(.L_x_71) ;  /* 0x00000060001c8947 */ /* 0x002fea0003800000 */
.L_x_70:
[----:B------:R-:W2:Y:S01]  /*3740*/  LDS R6, [UR6+0x150] ;  /* 0x00015006ff067984 */ /* 0x000ea20008000800 */
[----:B-1----:R-:W-:Y:S02]  /*3750*/  HFMA2 R0, -RZ, RZ, 0, 5.9604644775390625e-08 ;  /* 0x00000001ff007431 */ /* 0x002fe400000001ff */
[----:B------:R-:W-:Y:S01]  /*3760*/  IMAD.MOV.U32 R4, RZ, RZ, 0xffff ;  /* 0x0000ffffff047424 */ /* 0x000fe200078e00ff */
[----:B------:R-:W-:Y:S01]  /*3770*/  UPRMT UR4, UR69, 0x654, UR7 ;  /* 0x0000065445047896 */ /* 0x000fe20008000007 */
[----:B--2---:R-:W-:-:S03]  /*3780*/  IMAD.SHL.U32 R5, R6, 0x20, RZ ;  /* 0x0000002006057824 */ /* 0x004fc600078e00ff */
[-C--:B------:R-:W-:Y:S02]  /*3790*/  SHF.L.U32 R4, R4, R6.reuse, RZ ;  /* 0x0000000604047219 */ /* 0x080fe400000006ff */
[----:B------:R-:W-:Y:S01]  /*37a0*/  SHF.L.U32 R6, R0, R6, RZ ;  /* 0x0000000600067219 */ /* 0x000fe200000006ff */
[----:B------:R2:W-:Y:S04]  /*37b0*/  STS [UR6+0x150], R5 ;  /* 0x00015005ff007988 */ /* 0x0005e80008000806 */
[----:B------:R2:W-:Y:S04]  /*37c0*/  ATOMS.OR RZ, [UR5+0x14], R4 ;  /* 0x00001404ffff798c */ /* 0x0005e8000b000005 */
[----:B------:R2:W-:Y:S01]  /*37d0*/  ATOMS.OR RZ, [UR5+0x18], R6 ;  /* 0x00001806ffff798c */ /* 0x0005e2000b000005 */
[----:B------:R-:W-:Y:S03]  /*37e0*/  SYNCS.ARRIVE.TRANS64.RED.A1T0 RZ, [UR4], RZ ;  /* 0x000000ffffff79a7 */ /* 0x000fe60008100404 */
[----:B------:R2:W-:Y:S01]  /*37f0*/  ATOMS.XOR RZ, [UR5+0x10], R0 ;  /* 0x00001000ffff798c */ /* 0x0005e2000b800005 */
[----:B------:R-:W-:Y:S05]  /*3800*/  BRA `(.L_x_68) ;  /* 0x0000000000107947 */ /* 0x000fea0003800000 */
.L_x_61:
[----:B------:R-:W-:Y:S02]  /*3810*/  MOV R0, 0xffffffff ;  /* 0xffffffff00007802 */ /* 0x000fe40000000f00 */
[----:B------:R-:W-:-:S03]  /*3820*/  MOV R4, 0x3850 ;  /* 0x0000385000047802 */ /* 0x000fc60000000f00 */
[----:B------:R1:W-:Y:S04]  /*3830*/  STS [UR6+0x150], R0 ;  /* 0x00015000ff007988 */ /* 0x0003e80008000806 */
[----:B-1---5:R-:W-:Y:S05]  /*3840*/  CALL.REL.NOINC `($__internal_1_$__cuda_sm10x_tcgen05_guardrail_trap_phase_invalid_during_alloc) ;  /* 0x0000006400f07944 */ /* 0x022fea0003c00000 */
.L_x_68:
[----:B------:R-:W-:Y:S05]  /*3850*/  WARPSYNC.ALL ;  /* 0x0000000000007948 */ /* 0x000fea0003800000 */
[----:B------:R-:W3:Y:S01]  /*3860*/  S2UR UR4, SR_CgaCtaId ;  /* 0x00000000000479c3 */ /* 0x000ee20000008800 */
[----:B------:R-:W-:Y:S01]  /*3870*/  UMOV UR41, 0x400 ;  /* 0x0000040000297882 */ /* 0x000fe20000000000 */
[----:B------:R-:W-:-:S06]  /*3880*/  NOP ;  /* 0x0000000000007918 */ /* 0x000fcc0000000000 */
[----:B------:R-:W-:Y:S06]  /*3890*/  BAR.ARV 0x6, 0xa0 ;  /* 0x0182800000007b1d */ /* 0x000fec0000002000 */
[----:B------:R-:W4:Y:S01]  /*38a0*/  LDCU UR6, c[0x0][0x38c] ;  /* 0x00007180ff0677ac */ /* 0x000f220008000800 */
[----:B------:R-:W-:Y:S01]  /*38b0*/  LOP3.LUT R3, R3, 0xffff, RZ, 0xc0, !PT ;  /* 0x0000ffff03037812 */ /* 0x000fe200078ec0ff */
[----:B-1----:R-:W-:Y:S01]  /*38c0*/  IMAD.MOV.U32 R9, RZ, RZ, 0x1 ;  /* 0x00000001ff097424 */ /* 0x002fe200078e00ff */
[----:B------:R-:W-:Y:S01]  /*38d0*/  LOP3.LUT R2, R2, 0xffff, RZ, 0xc0, !PT ;  /* 0x0000ffff02027812 */ /* 0x000fe200078ec0ff */
[----:B------:R-:W-:Y:S01]  /*38e0*/  IMAD.MOV.U32 R8, RZ, RZ, RZ ;  /* 0x000000ffff087224 */ /* 0x000fe200078e00ff */
[----:B------:R-:W-:Y:S01]  /*38f0*/  R2UR UR43, R3 ;  /* 0x00000000032b72ca */ /* 0x000fe200000e0000 */
[----:B------:R-:W-:Y:S01]  /*3900*/  UMOV UR47, URZ ;  /* 0x000000ff002f7c82 */ /* 0x000fe20008000000 */
[----:B------:R-:W-:-:S02]  /*3910*/  R2UR UR65, R2 ;  /* 0x00000000024172ca */ /* 0x000fc400000e0000 */
[----:B------:R-:W-:Y:S01]  /*3920*/  CS2R R2, SRZ ;  /* 0x0000000000027805 */ /* 0x000fe2000001ff00 */
[----:B------:R-:W-:Y:S01]  /*3930*/  UMOV UR38, URZ ;  /* 0x000000ff00267c82 */ /* 0x000fe20008000000 */
[----:B---3--:R-:W-:Y:S01]  /*3940*/  ULEA UR41, UR4, UR41, 0x18 ;  /* 0x0000002904297291 */ /* 0x008fe2000f8ec0ff */
[----:B------:R-:W-:Y:S01]  /*3950*/  UMOV UR37, URZ ;  /* 0x000000ff00257c82 */ /* 0x000fe20008000000 */
[----:B------:R-:W-:Y:S02]  /*3960*/  UISETP.NE.AND UP3, UPT, UR68, URZ, UPT ;  /* 0x000000ff4400728c */ /* 0x000fe4000bf65270 */
[----:B------:R-:W-:Y:S02]  /*3970*/  UIADD3 UR5, UPT, UPT, UR41, 0x4300, URZ ;  /* 0x0000430029057890 */ /* 0x000fe4000fffe0ff */
[----:B------:R-:W-:-:S03]  /*3980*/  UIADD3 UR4, UPT, UPT, UR41, 0x18300, URZ ;  /* 0x0001830029047890 */ /* 0x000fc6000fffe0ff */
[----:B--2---:R-:W1:Y:S01]  /*3990*/  LDS R0, [UR41+0x150] ;  /* 0x00015029ff007984 */ /* 0x004e620008000800 */
[----:B----4-:R-:W-:Y:S02]  /*39a0*/  UIADD3 UR6, UPT, UPT, UR6, 0x7f, URZ ;  /* 0x0000007f06067890 */ /* 0x010fe4000fffe0ff */
[----:B------:R-:W-:Y:S02]  /*39b0*/  USHF.R.U32.HI UR5, URZ, 0x4, UR5 ;  /* 0x00000004ff057899 */ /* 0x000fe40008011605 */
[----:B------:R-:W-:Y:S02]  /*39c0*/  USHF.R.S32.HI UR64, URZ, 0x1f, UR6 ;  /* 0x0000001fff407899 */ /* 0x000fe40008011406 */
[----:B------:R-:W-:Y:S02]  /*39d0*/  USHF.R.U32.HI UR4, URZ, 0x4, UR4 ;  /* 0x00000004ff047899 */ /* 0x000fe40008011604 */
[----:B------:R-:W-:Y:S02]  /*39e0*/  ULEA.HI UR64, UR64, UR6, URZ, 0x7 ;  /* 0x0000000640407291 */ /* 0x000fe4000f8f38ff */
[----:B------:R-:W-:-:S02]  /*39f0*/  ULOP3.LUT UR5, UR5, 0x3fff, URZ, 0xc0, !UPT ;  /* 0x00003fff05057892 */ /* 0x000fc4000f8ec0ff */
[----:B------:R-:W-:Y:S02]  /*3a00*/  USHF.R.S32.HI UR64, URZ, 0x7, UR64 ;  /* 0x00000007ff407899 */ /* 0x000fe40008011440 */
[----:B------:R-:W-:Y:S02]  /*3a10*/  ULOP3.LUT UR45, UR4, 0x3fff, URZ, 0xc0, !UPT ;  /* 0x00003fff042d7892 */ /* 0x000fe4000f8ec0ff */
[----:B------:R-:W-:Y:S01]  /*3a20*/  UISETP.LT.AND UP0, UPT, UR64, 0x1, UPT ;  /* 0x000000014000788c */ /* 0x000fe2000bf01270 */
[----:B------:R-:W-:Y:S01]  /*3a30*/  UMOV UR62, 0x0 ;  /* 0x00000000003e7882 */ /* 0x000fe20000000000 */
        /* <DEDUP_REMOVED lines=9> */
[----:B------:R-:W-:-:S02]  /*3ad0*/  ULOP3.LUT UR44, UR5, 0x10000, URZ, 0xfc, !UPT ;  /* 0x00010000052c7892 */ /* 0x000fc4000f8efcff */
[----:B------:R-:W-:Y:S02]  /*3ae0*/  ULOP3.LUT UR45, UR45, 0x10000, URZ, 0xfc, !UPT ;  /* 0x000100002d2d7892 */ /* 0x000fe4000f8efcff */
[----:B------:R-:W-:Y:S01]  /*3af0*/  USEL UR66, UR64, 0x1, !UP0 ;  /* 0x0000000140427887 */ /* 0x000fe2000c000000 */
[----:B------:R-:W-:Y:S01]  /*3b00*/  UMOV UR52, 0x0 ;  /* 0x0000000000347882 */ /* 0x000fe20000000000 */
[----:B------:R-:W-:Y:S01]  /*3b10*/  UMOV UR53, 0x8200490 ;  /* 0x0820049000357882 */ /* 0x000fe20000000000 */
[----:B------:R-:W-:Y:S01]  /*3b20*/  UMOV UR50, 0x0 ;  /* 0x0000000000327882 */ /* 0x000fe20000000000 */
[----:B------:R-:W-:Y:S01]  /*3b30*/  UMOV UR51, 0x8200490 ;  /* 0x0820049000337882 */ /* 0x000fe20000000000 */
[----:B------:R-:W-:Y:S01]  /*3b40*/  UMOV UR48, 0x0 ;  /* 0x0000000000307882 */ /* 0x000fe20000000000 */
[----:B-1----:R-:W-:Y:S01]  /*3b50*/  R2UR UR67, R0 ;  /* 0x00000000004372ca */ /* 0x002fe200000e0000 */
[----:B------:R-:W-:-:S14]  /*3b60*/  UMOV UR49, 0x8200490 ;  /* 0x0820049000317882 */ /* 0x000fdc0000000000 */
.L_x_79:
[C---:B------:R-:W-:Y:S02]  /*3b70*/  LEA R0, R8.reuse, UR41, 0x3 ;  /* 0x0000002908007c11 */ /* 0x040fe4000f8e18ff */
[----:B------:R-:W-:Y:S02]  /*3b80*/  SHF.L.U32 R4, R3, 0x1f, RZ ;  /* 0x0000001f03047819 */ /* 0x000fe400000006ff */
[----:B------:R-:W-:Y:S02]  /*3b90*/  LEA R5, R8, UR41, 0x4 ;  /* 0x0000002908057c11 */ /* 0x000fe4000f8e20ff */
[----:B------:R-:W1:Y:S02]  /*3ba0*/  SYNCS.PHASECHK.TRANS64.TRYWAIT P0, [R0+URZ+0xa0], R4 ;  /* 0x0000a004000075a7 */ /* 0x000e6400080011ff */
[----:B-1-3--:R-:W-:Y:S05]  /*3bb0*/  @!P0 BRA `(.L_x_72) ;  /* 0x0000005c00148947 */ /* 0x00afea0003800000 */
.L_x_174:
[----:B-1----:R-:W1:Y:S01]  /*3bc0*/  LDS.128 R4, [R5+0x130] ;  /* 0x0001300005047984 */ /* 0x002e620000000c00 */
[----:B------:R-:W-:Y:S02]  /*3bd0*/  VIADD R0, R0, 0xb0 ;  /* 0x000000b000007836 */ /* 0x000fe40000000000 */
[----:B------:R-:W-:Y:S01]  /*3be0*/  VIADD R8, R8, 0x1 ;  /* 0x0000000108087836 */ /* 0x000fe20000000000 */
[----:B------:R-:W-:Y:S01]  /*3bf0*/  @!PT LDS RZ, [RZ] ;  /* 0x00000000fffff984 */ /* 0x000fe20000000800 */
[----:B------:R-:W-:Y:S01]  /*3c00*/  @!PT LDS RZ, [RZ] ;  /* 0x00000000fffff984 */ /* 0x000fe20000000800 */
[----:B------:R-:W-:Y:S01]  /*3c10*/  @!PT LDS RZ, [RZ] ;  /* 0x00000000fffff984 */ /* 0x000fe20000000800 */
[----:B------:R-:W-:Y:S01]  /*3c20*/  @!PT LDS RZ, [RZ] ;  /* 0x00000000fffff984 */ /* 0x000fe20000000800 */
[----:B------:R2:W-:Y:S06]  /*3c30*/  MEMBAR.ALL.CTA ;  /* 0x0000000000007992 */ /* 0x0005ec0000008000 */
[----:B--2---:R-:W2:Y:S01]  /*3c40*/  FENCE.VIEW.ASYNC.S ;  /* 0x00000000000073c6 */ /* 0x004ea20000000000 */
[----:B------:R-:W-:-:S04]  /*3c50*/  PRMT R0, RZ, 0x654, R0 ;  /* 0x00000654ff007816 */ /* 0x000fc80000000000 */
[----:B--2---:R2:W-:Y:S01]  /*3c60*/  SYNCS.ARRIVE.TRANS64.RED.A1T0 RZ, [R0+URZ], RZ ;  /* 0x000000ff00ff79a7 */ /* 0x0045e200081004ff */
[----:B-1----:R-:W-:Y:S01]  /*3c70*/  LOP3.LUT P1, RZ, R6, 0x1, RZ, 0xc0, !PT ;  /* 0x0000000106ff7812 */ /* 0x002fe2000782c0ff */
[----:B--2---:R-:W-:-:S12]  /*3c80*/  BRA.U UP3, `(.L_x_73) ;  /* 0x0000000503587547 */ /* 0x004fd8000b800000 */
[----:B------:R-:W1:Y:S01]  /*3c90*/  LDCU UR4, c[0x0][0x38c] ;  /* 0x00007180ff0477ac */ /* 0x000e620008000800 */
[----:B------:R-:W-:Y:S02]  /*3ca0*/  PLOP3.LUT P2, PT, PT, PT, PT, 0x80, 0x8 ;  /* 0x000000000008781c */ /* 0x000fe40003f4f070 */
[----:B------:R-:W-:Y:S01]  /*3cb0*/  SHF.L.U32 R4, R9, 0x1f, RZ ;  /* 0x0000001f09047819 */ /* 0x000fe200000006ff */
[----:B------:R-:W-:Y:S02]  /*3cc0*/  ULEA UR46, UR47, UR41, 0x3 ;  /* 0x000000292f2e7291 */ /* 0x000fe4000f8e18ff */
[----:B------:R-:W-:Y:S02]  /*3cd0*/  ULEA UR36, UR47, UR67, 0x6 ;  /* 0x000000432f247291 */ /* 0x000fe4000f8e30ff */
[----:B-1----:R-:W-:-:S06]  /*3ce0*/  UISETP.GE.AND UP0, UPT, UR4, 0x1, UPT ;  /* 0x000000010400788c */ /* 0x002fcc000bf06270 */
[----:B------:R-:W-:-:S05]  /*3cf0*/  PLOP3.LUT P0, PT, PT, PT, UP0, 0x80, 0x8 ;  /* 0x000000000008781c */ /* 0x000fca0003f0f008 */
[----:B------:R-:W-:-:S08]  /*3d00*/  @UP0 ULEA UR4, UR38, UR41, 0x3 ;  /* 0x0000002926040291 */ /* 0x000fd0000f8e18ff */
[----:B------:R-:W-:-:S04]  /*3d10*/  @P0 SHF.L.U32 R0, R2, 0x1f, RZ ;  /* 0x0000001f02000819 */ /* 0x000fc800000006ff */
[----:B------:R1:W2:Y:S01]  /*3d20*/  @P0 SYNCS.PHASECHK.TRANS64.TRYWAIT P2, [UR4], R0 ;  /* 0x00000000ff0005a7 */ /* 0x0002a20008041104 */
[----:B------:R-:W3:Y:S02]  /*3d30*/  SYNCS.PHASECHK.TRANS64.TRYWAIT P0, [UR46+0xe0], R4 ;  /* 0x0000e004ff0075a7 */ /* 0x000ee4000800112e */
[----:B-123--:R-:W-:Y:S05]  /*3d40*/  @!P0 BRA `(.L_x_74) ;  /* 0x0000005800c48947 */ /* 0x00efea0003800000 */
.L_x_176:
[----:B------:R-:W-:Y:S01]  /*3d50*/  UMOV UR42, UR37 ;  /* 0x00000025002a7c82 */ /* 0x000fe20008000000 */
[----:B------:R-:W-:Y:S05]  /*3d60*/  BRA.U !UP0, `(.L_x_75) ;  /* 0x0000000508107547 */ /* 0x000fea000b800000 */
[----:B------:R-:W-:Y:S02]  /*3d70*/  UIADD3 UR42, UPT, UPT, UR66, UR37, URZ ;  /* 0x00000025422a7290 */ /* 0x000fe4000fffe0ff */
[----:B------:R-:W-:Y:S01]  /*3d80*/  UPLOP3.LUT UP2, UPT, UPT, UPT, UPT, 0x40, 0x4 ;  /* 0x000000000004789c */ /* 0x000fe20003f4e870 */
[----:B------:R-:W-:Y:S01]  /*3d90*/  UMOV UR39, UR64 ;  /* 0x0000004000277c82 */ /* 0x000fe20008000000 */
[----:B------:R-:W-:-:S09]  /*3da0*/  UMOV UR5, UR38 ;  /* 0x0000002600057c82 */ /* 0x000fd20008000000 */
.L_x_78:
[----:B------:R-:W-:Y:S01]  /*3db0*/  ULEA UR7, UR5, UR41, 0x3 ;  /* 0x0000002905077291 */ /* 0x000fe2000f8e18ff */
[----:B--23--:R-:W-:Y:S11]  /*3dc0*/  @P2 BRA `(.L_x_76) ;  /* 0x00000000000c2947 */ /* 0x00cff60003800000 */
[----:B-1----:R-:W-:Y:S04]  /*3dd0*/  SHF.L.U32 R4, R2, 0x1f, RZ ;  /* 0x0000001f02047819 */ /* 0x002fe800000006ff */
[----:B------:R-:W1:Y:S02]  /*3de0*/  SYNCS.PHASECHK.TRANS64.TRYWAIT P0, [UR7], R4 ;  /* 0x00000004ff0075a7 */ /* 0x000e640008001107 */
[----:B-1----:R-:W-:Y:S05]  /*3df0*/  @!P0 BRA `(.L_x_77) ;  /* 0x0000005800b08947 */ /* 0x002fea0003800000 */
.L_x_76:
[----:B------:R-:W-:Y:S01]  /*3e00*/  UISETP.NE.AND UP0, UPT, UR39, 0x1, UPT ;  /* 0x000000012700788c */ /* 0x000fe2000bf05270 */
[----:B------:R-:W-:Y:S01]  /*3e10*/  PLOP3.LUT P2, PT, PT, PT, PT, 0x80, 0x8 ;  /* 0x000000000008781c */ /* 0x000fe20003f4f070 */
[----:B------:R-:W-:Y:S02]  /*3e20*/  UIADD3 UR4, UPT, UPT, UR5, 0x1, URZ ;  /* 0x0000000105047890 */ /* 0x000fe4000fffe0ff */
[----:B------:R-:W-:Y:S02]  /*3e30*/  UIADD3 UR40, UPT, UPT, UR7, 0x28, URZ ;  /* 0x0000002807287890 */ /* 0x000fe4000fffe0ff */
[----:B------:R-:W-:Y:S01]  /*3e40*/  UISETP.NE.AND UP1, UPT, UR4, 0x5, UPT ;  /* 0x000000050400788c */ /* 0x000fe2000bf25270 */
[----:B------:R-:W-:Y:S01]  /*3e50*/  PLOP3.LUT P0, PT, PT, PT, UP0, 0x80, 0x8 ;  /* 0x000000000008781c */ /* 0x000fe20003f0f008 */
[----:B------:R-:W-:Y:S02]  /*3e60*/  UIADD3 UR37, UPT, UPT, UR37, 0x1, URZ ;  /* 0x0000000125257890 */ /* 0x000fe4000fffe0ff */
[----:B------:R-:W-:Y:S02]  /*3e70*/  USEL UR6, URZ, 0x1, UP1 ;  /* 0x00000001ff067887 */ /* 0x000fe40008800000 */
[----:B------:R-:W-:Y:S02]  /*3e80*/  USEL UR38, UR4, URZ, UP1 ;  /* 0x000000ff04267287 */ /* 0x000fe40008800000 */
[----:B------:R-:W-:Y:S02]  /*3e90*/  UIADD3 UR39, UPT, UPT, UR39, -0x1, URZ ;  /* 0xffffffff27277890 */ /* 0x000fe4000fffe0ff */
[----:B------:R-:W-:Y:S01]  /*3ea0*/  @UP0 ULEA UR4, UR38, UR41, 0x3 ;  /* 0x0000002926040291 */ /* 0x000fe2000f8e18ff */
[----:B------:R-:W-:Y:S01]  /*3eb0*/  LOP3.LUT R2, R2, UR6, RZ, 0x3c, !PT ;  /* 0x0000000602027c12 */ /* 0x000fe2000f8e3cff */
[----:B------:R-:W-:Y:S02]  /*3ec0*/  ULEA UR6, UR5, UR45, 0xa ;  /* 0x0000002d05067291 */ /* 0x000fe4000f8e50ff */
[----:B------:R-:W-:Y:S01]  /*3ed0*/  UISETP.NE.AND UP0, UPT, UR37, UR42, UPT ;  /* 0x0000002a2500728c */ /* 0x000fe2000bf05270 */
[----:B-1----:R-:W-:Y:S01]  /*3ee0*/  @P0 SHF.L.U32 R0, R2, 0x1f, RZ ;  /* 0x0000001f02000819 */ /* 0x002fe200000006ff */
[----:B------:R-:W-:Y:S02]  /*3ef0*/  UIADD3 UR34, UPT, UPT, UR6, 0x2, URZ ;  /* 0x0000000206227890 */ /* 0x000fe4000fffe0ff */
[----:B------:R-:W-:Y:S01]  /*3f00*/  UIADD3 UR30, UPT, UPT, UR6, 0x4, URZ ;  /* 0x00000004061e7890 */ /* 0x000fe2000fffe0ff */
[----:B------:R2:W3:Y:S01]  /*3f10*/  @P0 SYNCS.PHASECHK.TRANS64.TRYWAIT P2, [UR4], R0 ;  /* 0x00000000ff0005a7 */ /* 0x0004e20008041104 */
[----:B------:R-:W-:Y:S02]  /*3f20*/  ULEA UR4, UR5, UR44, 0xa ;  /* 0x0000002c05047291 */ /* 0x000fe4000f8e50ff */
[----:B------:R-:W-:Y:S02]  /*3f30*/  UIADD3 UR26, UPT, UPT, UR6, 0x6, URZ ;  /* 0x00000006061a7890 */ /* 0x000fe4000fffe0ff */
        /* <DEDUP_REMOVED lines=10> */
[----:B------:R-:W-:Y:S01]  /*3fe0*/  UIADD3 UR8, UPT, UPT, UR4, 0x206, URZ ;  /* 0x0000020604087890 */ /* 0x000fe2000fffe0ff */
[----:B------:R-:W-:Y:S01]  /*3ff0*/  UMOV UR7, 0x40004040 ;  /* 0x4000404000077882 */ /* 0x000fe20000000000 */
[----:B------:R-:W-:Y:S01]  /*4000*/  UMOV UR5, 0x40004040 ;  /* 0x4000404000057882 */ /* 0x000fe20000000000 */
[----:B------:R-:W-:Y:S01]  /*4010*/  UMOV UR35, 0x40004040 ;  /* 0x4000404000237882 */ /* 0x000fe20000000000 */
[----:B------:R1:W-:Y:S01]  /*4020*/  UTCHMMA.2CTA gdesc[UR4], gdesc[UR6], tmem[UR36], tmem[UR62], idesc[UR63], UP2 ;  /* 0x00ff3e06040075ea */ /* 0x0003e20009200024 */
[----:B------:R-:W-:Y:S01]  /*4030*/  UPLOP3.LUT UP2, UPT, UPT, UPT, UPT, 0x80, 0x8 ;  /* 0x000000000008789c */ /* 0x000fe20003f4f070 */
[----:B------:R-:W-:Y:S01]  /*4040*/  UMOV UR33, 0x40004040 ;  /* 0x4000404000217882 */ /* 0x000fe20000000000 */
[----:B------:R-:W-:Y:S01]  /*4050*/  UMOV UR31, 0x40004040 ;  /* 0x40004040001f7882 */ /* 0x000fe20000000000 */
[----:B------:R2:W-:Y:S01]  /*4060*/  UTCHMMA.2CTA gdesc[UR32], gdesc[UR34], tmem[UR36], tmem[UR60], idesc[UR61], UPT ;  /* 0x00ff3c22200075ea */ /* 0x0005e2000ba00024 */
        /* <DEDUP_REMOVED lines=14> */
[----:B------:R-:W-:Y:S01]  /*4150*/  UMOV UR9, 0x40004040 ;  /* 0x4000404000097882 */ /* 0x000fe20000000000 */
[----:B------:R2:W-:Y:S01]  /*4160*/  UTCHMMA.2CTA gdesc[UR12], gdesc[UR14], tmem[UR36], tmem[UR50], idesc[UR51], UPT ;  /* 0x00ff320e0c0075ea */ /* 0x0005e2000ba00024 */
[----:B------:R2:W-:Y:S01]  /*4170*/  UTCHMMA.2CTA gdesc[UR8], gdesc[UR10], tmem[UR36], tmem[UR48], idesc[UR49], UPT ;  /* 0x00ff300a080075ea */ /* 0x0005e2000ba00024 */
[----:B------:R2:W-:Y:S01]  /*4180*/  UTCBAR.2CTA.MULTICAST [UR40], URZ, UR43 ;  /* 0x000000ff280073e9 */ /* 0x0005e2000820082b */
[----:B-1----:R-:W-:Y:S01]  /*4190*/  UMOV UR5, UR38 ;  /* 0x0000002600057c82 */ /* 0x002fe20008000000 */
[----:B------:R-:W-:Y:S05]  /*41a0*/  BRA.U UP0, `(.L_x_78) ;  /* 0xfffffffd00007547 */ /* 0x000fea000b83ffff */
.L_x_75:
[----:B------:R-:W-:Y:S01]  /*41b0*/  UIADD3 UR4, UPT, UPT, UR46, 0xc0, URZ ;  /* 0x000000c02e047890 */ /* 0x000fe2000fffe0ff */
[----:B------:R-:W-:-:S08]  /*41c0*/  UMOV UR37, UR42 ;  /* 0x0000002a00257c82 */ /* 0x000fd00008000000 */
[----:B------:R4:W-:Y:S01]  /*41d0*/  UTCBAR.2CTA.MULTICAST [UR4], URZ, UR65 ;  /* 0x000000ff040073e9 */ /* 0x0009e20008200841 */
[----:B------:R-:W-:Y:S02]  /*41e0*/  NOP ;  /* 0x0000000000007918 */ /* 0x000fe40000000000 */
.L_x_73:
[----:B----4-:R-:W-:Y:S01]  /*41f0*/  UIADD3 UR4, UPT, UPT, UR47, 0x1, URZ ;  /* 0x000000012f047890 */ /* 0x010fe2000fffe0ff */
[----:B------:R-:W-:-:S03]  /*4200*/  ISETP.NE.AND P0, PT, R8, 0x2, PT ;  /* 0x000000020800780c */ /* 0x000fc60003f05270 */
[----:B------:R-:W-:Y:S01]  /*4210*/  UISETP.NE.AND UP0, UPT, UR4, 0x4, UPT ;  /* 0x000000040400788c */ /* 0x000fe2000bf05270 */
[----:B-12---:R-:W-:Y:S02]  /*4220*/  SEL R0, RZ, 0x1, P0 ;  /* 0x00000001ff007807 */ /* 0x006fe40000000000 */
[----:B------:R-:W-:Y:S01]  /*4230*/  SEL R8, R8, RZ, P0 ;  /* 0x000000ff08087207 */ /* 0x000fe20000000000 */
[----:B------:R-:W-:Y:S01]  /*4240*/  USEL UR5, URZ, 0x1, UP0 ;  /* 0x00000001ff057887 */ /* 0x000fe20008000000 */
[----:B------:R-:W-:Y:S01]  /*4250*/  LOP3.LUT R3, R3, R0, RZ, 0x3c, !PT ;  /* 0x0000000003037212 */ /* 0x000fe200078e3cff */
[----:B------:R-:W-:-:S04]  /*4260*/  USEL UR47, UR4, URZ, UP0 ;  /* 0x000000ff042f7287 */ /* 0x000fc80008000000 */
[----:B------:R-:W-:Y:S01]  /*4270*/  LOP3.LUT R9, R9, UR5, RZ, 0x3c, !PT ;  /* 0x0000000509097c12 */ /* 0x000fe2000f8e3cff */
[----:B------:R-:W-:Y:S07]  /*4280*/  @P1 BRA `(.L_x_79) ;  /* 0xfffffff800381947 */ /* 0x000fee000383ffff */
[----:B------:R-:W1:Y:S01]  /*4290*/  S2UR UR8, SR_CgaCtaId ;  /* 0x00000000000879c3 */ /* 0x000e620000008800 */
[----:B------:R-:W-:Y:S01]  /*42a0*/  ELECT P0, URZ, PT ;  /* 0x0000000000ff782f */ /* 0x000fe20003800000 */
[----:B------:R-:W-:Y:S01]  /*42b0*/  HFMA2 R0, -RZ, RZ, 0, 5.9604644775390625e-08 ;  /* 0x00000001ff007431 */ /* 0x000fe200000001ff */
[----:B------:R-:W-:-:S05]  /*42c0*/  UMOV UR4, 0x40 ;  /* 0x0000004000047882 */ /* 0x000fca0000000000 */
[----:B------:R-:W-:Y:S01]  /*42d0*/  UVIRTCOUNT.DEALLOC.SMPOOL 0x80 ;  /* 0x000000800000784c */ /* 0x000fe20000000000 */
[----:B------:R-:W-:Y:S02]  /*42e0*/  UISETP.NE.AND UP1, UPT, UR68, URZ, UPT ;  /* 0x000000ff4400728c */ /* 0x000fe4000bf25270 */
[----:B-1----:R-:W-:-:S09]  /*42f0*/  ULEA UR8, UR8, UR4, 0x18 ;  /* 0x0000000408087291 */ /* 0x002fd2000f8ec0ff */
[----:B------:R1:W-:Y:S01]  /*4300*/  @P0 STS.U8 [UR8+0x1c], R0 ;  /* 0x00001c00ff000988 */ /* 0x0003e20008000008 */
[----:B------:R-:W-:Y:S05]  /*4310*/  BRA.U UP1, `(.L_x_80) ;  /* 0x0000000101a07547 */ /* 0x000fea000b800000 */
[----:B------:R-:W-:Y:S01]  /*4320*/  UIADD3 UR7, UPT, UPT, UR41, 0xe0, URZ ;  /* 0x000000e029077890 */ /* 0x000fe2000fffe0ff */
[----:B------:R-:W-:-:S03]  /*4330*/  SHF.L.U32 R2, R9, 0x1f, RZ ;  /* 0x0000001f09027819 */ /* 0x000fc600000006ff */
[----:B------:R-:W-:-:S09]  /*4340*/  ULEA UR4, UR47, UR7, 0x3 ;  /* 0x000000072f047291 */ /* 0x000fd2000f8e18ff */
[----:B------:R-:W2:Y:S02]  /*4350*/  SYNCS.PHASECHK.TRANS64.TRYWAIT P0, [UR4], R2 ;  /* 0x00000002ff0075a7 */ /* 0x000ea40008001104 */
[----:B--2---:R-:W-:Y:S05]  /*4360*/  @!P0 BRA `(.L_x_81) ;  /* 0x00000054006c8947 */ /* 0x004fea0003800000 */
.L_x_179:
        /* <DEDUP_REMOVED lines=9> */
.L_x_181:
        /* <DEDUP_REMOVED lines=9> */
.L_x_183:
[----:B------:R-:W-:-:S04]  /*4490*/  UIADD3 UR4, UPT, UPT, UR4, 0x1, URZ ;  /* 0x0000000104047890 */ /* 0x000fc8000fffe0ff */
[----:B------:R-:W-:-:S04]  /*44a0*/  UISETP.NE.AND UP0, UPT, UR4, 0x4, UPT ;  /* 0x000000040400788c */ /* 0x000fc8000bf05270 */
[----:B------:R-:W-:Y:S02]  /*44b0*/  USEL UR5, URZ, 0x1, UP0 ;  /* 0x00000001ff057887 */ /* 0x000fe40008000000 */
[----:B------:R-:W-:-:S04]  /*44c0*/  USEL UR4, UR4, URZ, UP0 ;  /* 0x000000ff04047287 */ /* 0x000fc80008000000 */
[----:B------:R-:W-:Y:S01]  /*44d0*/  ULEA UR4, UR4, UR7, 0x3 ;  /* 0x0000000704047291 */ /* 0x000fe2000f8e18ff */
[----:B------:R-:W-:-:S04]  /*44e0*/  LOP3.LUT R2, R2, UR5, RZ, 0x3c, !PT ;  /* 0x0000000502027c12 */ /* 0x000fc8000f8e3cff */
[----:B------:R-:W-:Y:S01]  /*44f0*/  SHF.L.U32 R2, R2, 0x1f, RZ ;  /* 0x0000001f02027819 */ /* 0x000fe200000006ff */
[----:B-1----:R-:W-:-:S04]  /*4500*/  IMAD.U32 R0, RZ, RZ, UR4 ;  /* 0x00000004ff007e24 */ /* 0x002fc8000f8e00ff */
[----:B------:R1:W2:Y:S03]  /*4510*/  SYNCS.PHASECHK.TRANS64.TRYWAIT P0, [R0+URZ], R2 ;  /* 0x00000002000075a7 */ /* 0x0002a600080011ff */
[----:B--2---:R-:W-:Y:S05]  /*4520*/  @!P0 NANOSLEEP.SYNCS 0x989680 ;  /* 0x009896800000895d */ /* 0x004fea0003900000 */
[----:B------:R-:W2:Y:S02]  /*4530*/  @!P0 SYNCS.PHASECHK.TRANS64 P0, [R0+URZ], R2 ;  /* 0x00000002000085a7 */ /* 0x000ea400080010ff */
[----:B--2---:R-:W-:Y:S05]  /*4540*/  @P0 BRA `(.L_x_84) ;  /* 0x0000000000200947 */ /* 0x004fea0003800000 */
.L_x_85:
[----:B--2---:R2:W4:Y:S02]  /*4550*/  SYNCS.PHASECHK.TRANS64.TRYWAIT P0, [R0+URZ], R2 ;  /* 0x00000002000075a7 */ /* 0x00452400080011ff */
[----:B----4-:R-:W-:Y:S05]  /*4560*/  @!P0 NANOSLEEP.SYNCS 0x989680 ;  /* 0x009896800000895d */ /* 0x010fea0003900000 */
[----:B------:R-:W4:Y:S02]  /*4570*/  @!P0 SYNCS.PHASECHK.TRANS64 P0, [R0+URZ], R2 ;  /* 0x00000002000085a7 */ /* 0x000f2400080010ff */
[----:B----4-:R-:W-:Y:S05]  /*4580*/  @!P0 BRA `(.L_x_85) ;  /* 0xfffffffc00f08947 */ /* 0x010fea000383ffff */
[----:B------:R-:W-:Y:S05]  /*4590*/  BRA `(.L_x_84) ;  /* 0x00000000000c7947 */ /* 0x000fea0003800000 */
.L_x_80:
[----:B------:R-:W-:-:S04]  /*45a0*/  UIADD3 UR4, UPT, UPT, UR41, 0x120, URZ ;  /* 0x0000012029047890 */ /* 0x000fc8000fffe0ff */
[----:B------:R-:W-:-:S09]  /*45b0*/  UPRMT UR4, UR69, 0x654, UR4 ;  /* 0x0000065445047896 */ /* 0x000fd20008000004 */
[----:B------:R-:W-:Y:S03]  /*45c0*/  SYNCS.ARRIVE.TRANS64.RED.A1T0 RZ, [UR4], RZ ;  /* 0x000000ffffff79a7 */ /* 0x000fe60008100404 */
.L_x_84:
[----:B-12---:R-:W-:Y:S01]  /*45d0*/  SHF.L.U32 R2, RZ, 0x1f, RZ ;  /* 0x0000001fff027819 */ /* 0x006fe200000006ff */
[----:B------:R-:W-:Y:S01]  /*45e0*/  UIADD3 UR4, UPT, UPT, UR41, 0x120, URZ ;  /* 0x0000012029047890 */ /* 0x000fe2000fffe0ff */
[----:B------:R-:W-:Y:S02]  /*45f0*/  PLOP3.LUT P0, PT, PT, PT, UP1, 0x80, 0x8 ;  /* 0x000000000008781c */ /* 0x000fe40003f0f018 */
[----:B------:R-:W1:Y:S02]  /*4600*/  SYNCS.PHASECHK.TRANS64.TRYWAIT P1, [UR41+0x120], R2 ;  /* 0x00012002ff0075a7 */ /* 0x000e640008021129 */
[----:B-1----:R-:W-:Y:S09]  /*4610*/  @!P1 BRA `(.L_x_86) ;  /* 0x0000005400089947 */ /* 0x002ff20003800000 */
.L_x_185:
[----:B------:R-:W-:Y:S01]  /*4620*/  @!UP1 UPRMT UR4, UR69, 0x654, UR4 ;  /* 0x0000065445049896 */ /* 0x000fe20008000004 */
[----:B------:R-:W-:Y:S01]  /*4630*/  UMOV UR5, 0xffff ;  /* 0x0000ffff00057882 */ /* 0x000fe20000000000 */
[----:B------:R-:W-:-:S07]  /*4640*/  UMOV UR6, 0x1 ;  /* 0x0000000100067882 */ /* 0x000fce0000000000 */
[----:B------:R-:W-:Y:S01]  /*4650*/  @!P0 SYNCS.ARRIVE.TRANS64.RED.A1T0 RZ, [UR4], RZ ;  /* 0x000000ffffff89a7 */ /* 0x000fe20008100404 */
[----:B------:R-:W-:Y:S01]  /*4660*/  NOP ;  /* 0x0000000000007918 */ /* 0x000fe20000000000 */
[----:B-1----:R-:W1:Y:S01]  /*4670*/  LDS R0, [UR8+0x14] ;  /* 0x00001408ff007984 */ /* 0x002e620008000800 */
[----:B------:R-:W-:-:S04]  /*4680*/  ULOP3.LUT UR4, UR67, 0xffff, URZ, 0xc0, !UPT ;  /* 0x0000ffff43047892 */ /* 0x000fc8000f8ec0ff */
[----:B------:R-:W-:-:S04]  /*4690*/  USHF.R.U32.HI UR4, URZ, 0x5, UR4 ;  /* 0x00000005ff047899 */ /* 0x000fc80008011604 */
[----:B------:R-:W-:Y:S02]  /*46a0*/  USHF.L.U32 UR5, UR5, UR4, URZ ;  /* 0x0000000405057299 */ /* 0x000fe400080006ff */
[----:B------:R-:W-:-:S04]  /*46b0*/  USHF.L.U32 UR4, UR6, UR4, URZ ;  /* 0x0000000406047299 */ /* 0x000fc800080006ff */
[----:B-1----:R-:W-:-:S04]  /*46c0*/  LOP3.LUT R0, R0, UR5, RZ, 0xc0, !PT ;  /* 0x0000000500007c12 */ /* 0x002fc8000f8ec0ff */
[----:B------:R-:W-:-:S13]  /*46d0*/  ISETP.NE.AND P0, PT, R0, UR5, PT ;  /* 0x0000000500007c0c */ /* 0x000fda000bf05270 */
[----:B------:R-:W-:Y:S05]  /*46e0*/  @P0 BRA `(.L_x_87) ;  /* 0x0000000000580947 */ /* 0x000fea0003800000 */
[----:B------:R-:W1:Y:S02]  /*46f0*/  LDS R0, [UR8+0x18] ;  /* 0x00001808ff007984 */ /* 0x000e640008000800 */
[----:B-1----:R-:W-:-:S04]  /*4700*/  LOP3.LUT R0, R0, UR4, RZ, 0xc0, !PT ;  /* 0x0000000400007c12 */ /* 0x002fc8000f8ec0ff */
[----:B------:R-:W-:-:S13]  /*4710*/  ISETP.NE.AND P0, PT, R0, UR4, PT ;  /* 0x0000000400007c0c */ /* 0x000fda000bf05270 */
[----:B------:R-:W-:Y:S05]  /*4720*/  @P0 BRA `(.L_x_88) ;  /* 0x00000000003c0947 */ /* 0x000fea0003800000 */
[----:B------:R-:W1:Y:S01]  /*4730*/  S2R R2, SR_LANEID ;  /* 0x0000000000027919 */ /* 0x000e620000000000 */
[----:B------:R-:W-:-:S06]  /*4740*/  ULOP3.LUT UR5, URZ, UR5, URZ, 0x33, !UPT ;  /* 0x00000005ff057292 */ /* 0x000fcc000f8e33ff */
[----:B------:R-:W-:-:S04]  /*4750*/  IMAD.U32 R0, RZ, RZ, UR5 ;  /* 0x00000005ff007e24 */ /* 0x000fc8000f8e00ff */
[----:B------:R2:W4:Y:S02]  /*4760*/  REDUX UR7, R0 ;  /* 0x00000000000773c4 */ /* 0x0005240000000000 */
[----:B------:R1:W-:Y:S01]  /*4770*/  UTCATOMSWS.AND URZ, UR5 ;  /* 0x0000000500ff79e3 */ /* 0x0003e20008000000 */
[----:B--2---:R-:W-:Y:S01]  /*4780*/  LOP3.LUT R0, RZ, UR4, RZ, 0x33, !PT ;  /* 0x00000004ff007c12 */ /* 0x004fe2000f8e33ff */
[----:B------:R-:W-:Y:S02]  /*4790*/  VOTEU.ANY UR4, UPT, PT ;  /* 0x0000000000047886 */ /* 0x000fe400038e0100 */
[----:B------:R-:W-:Y:S02]  /*47a0*/  UFLO.U32 UR4, UR4 ;  /* 0x00000004000472bd */ /* 0x000fe400080e0000 */
[----:B------:R-:W2:Y:S04]  /*47b0*/  REDUX UR6, R0 ;  /* 0x00000000000673c4 */ /* 0x000ea80000000000 */
[----:B-1----:R-:W-:-:S02]  /*47c0*/  ISETP.EQ.U32.AND P0, PT, R2, UR4, PT ;  /* 0x0000000402007c0c */ /* 0x002fc4000bf02070 */
[----:B----4-:R-:W-:-:S11]  /*47d0*/  MOV R2, UR7 ;  /* 0x0000000700027c02 */ /* 0x010fd60008000f00 */
[----:B------:R1:W-:Y:S01]  /*47e0*/  @P0 ATOMS.AND RZ, [UR8+0x14], R2 ;  /* 0x00001402ffff098c */ /* 0x0003e2000a800008 */
[----:B--2---:R-:W-:-:S05]  /*47f0*/  IMAD.U32 R0, RZ, RZ, UR6 ;  /* 0x00000006ff007e24 */ /* 0x004fca000f8e00ff */
[----:B------:R1:W-:Y:S01]  /*4800*/  @P0 ATOMS.AND RZ, [UR8+0x18], R0 ;  /* 0x00001800ffff098c */ /* 0x0003e2000a800008 */
[----:B------:R-:W-:Y:S05]  /*4810*/  BRA `(.L_x_89) ;  /* 0x0000000000147947 */ /* 0x000fea0003800000 */
.L_x_88:
[----:B------:R-:W-:Y:S02]  /*4820*/  MOV R2, 0x4840 ;  /* 0x0000484000027802 */ /* 0x000fe40000000f00 */
[----:B---3-5:R-:W-:Y:S05]  /*4830*/  CALL.REL.NOINC `($__internal_0_$__cuda_sm10x_tcgen05_guardrail_trap_col_being_dealloced_not_returned_by_alloc) ;  /* 0x0000005400e87944 */ /* 0x028fea0003c00000 */
[----:B------:R-:W-:Y:S05]  /*4840*/  BRA `(.L_x_89) ;  /* 0x0000000000087947 */ /* 0x000fea0003800000 */
.L_x_87:
[----:B------:R-:W-:Y:S02]  /*4850*/  MOV R2, 0x4870 ;  /* 0x0000487000027802 */ /* 0x000fe40000000f00 */
[----:B---3-5:R-:W-:Y:S05]  /*4860*/  CALL.REL.NOINC `($__internal_2_$__cuda_sm10x_tcgen05_guardrail_trap_unallocated_columns_being_dealloced) ;  /* 0x0000005400f47944 */ /* 0x028fea0003c00000 */
.L_x_89:
[----:B------:R-:W-:Y:S01]  /*4870*/  NOP ;  /* 0x0000000000007918 */ /* 0x000fe20000000000 */
[----:B------:R-:W-:Y:S05]  /*4880*/  EXIT ;  /* 0x000000000000794d */ /* 0x000fea0003800000 */
.L_x_60:
[----:B------:R-:W-:-:S09]  /*4890*/  UISETP.NE.OR UP0, UPT, UR21, 0x3, !UP3 ;  /* 0x000000031500788c */ /* 0x000fd2000df05670 */
[----:B------:R-:W-:Y:S05]  /*48a0*/  BRA.U UP0, `(.L_x_90) ;  /* 0x0000001100b87547 */ /* 0x000fea000b800000 */
[----:B------:R-:W1:Y:S01]  /*48b0*/  LDCU UR31, c[0x0][0x370] ;  /* 0x00006e00ff1f77ac */ /* 0x000e620008000800 */
[----:B------:R-:W2:Y:S01]  /*48c0*/  LDC.64 R16, c[0x0][0x348] ;  /* 0x0000d200ff107b82 */ /* 0x000ea20000000a00 */
[----:B------:R-:W-:Y:S02]  /*48d0*/  HFMA2 R13, -RZ, RZ, 0, 0 ;  /* 0x00000000ff0d7431 */ /* 0x000fe400000001ff */
[----:B------:R-:W-:Y:S01]  /*48e0*/  IMAD.MOV.U32 R15, RZ, RZ, 0x1 ;  /* 0x00000001ff0f7424 */ /* 0x000fe200078e00ff */
[----:B------:R-:W1:Y:S01]  /*48f0*/  LDCU.128 UR48, c[0x0][0xb10] ;  /* 0x00016200ff3077ac */ /* 0x000e620008000c00 */
[----:B------:R-:W-:Y:S01]  /*4900*/  IMAD.MOV.U32 R14, RZ, RZ, RZ ;  /* 0x000000ffff0e7224 */ /* 0x000fe200078e00ff */
[----:B------:R-:W-:Y:S01]  /*4910*/  MOV R7, 0x1000 ;  /* 0x0000100000077802 */ /* 0x000fe20000000f00 */
[----:B------:R-:W3:Y:S01]  /*4920*/  LDCU UR30, c[0x0][0x374] ;  /* 0x00006e80ff1e77ac */ /* 0x000ee20008000800 */
[----:B------:R-:W4:Y:S01]  /*4930*/  LDC.64 R2, c[0x0][0x888] ;  /* 0x00022200ff027b82 */ /* 0x000f220000000a00 */
[----:B------:R-:W3:Y:S01]  /*4940*/  LDCU UR15, c[0x0][0xb0c] ;  /* 0x00016180ff0f77ac */ /* 0x000ee20008000800 */
[----:B------:R-:W2:Y:S06]  /*4950*/  LDCU UR52, c[0x0][0xb20] ;  /* 0x00016400ff3477ac */ /* 0x000eac0008000800 */
[----:B------:R-:W4:Y:S01]  /*4960*/  LDC.64 R4, c[0x0][0x890] ;  /* 0x00022400ff047b82 */ /* 0x000f220000000a00 */
[----:B------:R-:W2:Y:S01]  /*4970*/  LDCU UR4, c[0x0][0xb30] ;  /* 0x00016600ff0477ac */ /* 0x000ea20008000800 */
[----:B------:R-:W-:Y:S01]  /*4980*/  UMOV UR21, 0x400 ;  /* 0x0000040000157882 */ /* 0x000fe20000000000 */
[----:B-1----:R-:W-:-:S02]  /*4990*/  UIMAD.WIDE.U32 UR6, UR31, UR48, URZ ;  /* 0x000000301f0672a5 */ /* 0x002fc4000f8e00ff */
[----:B---3--:R-:W-:Y:S02]  /*49a0*/  UIMAD.WIDE.U32 UR8, UR30, UR51, URZ ;  /* 0x000000331e0872a5 */ /* 0x008fe4000f8e00ff */
[----:B------:R-:W-:Y:S02]  /*49b0*/  ULEA UR21, UR47, UR21, 0x18 ;  /* 0x000000152f157291 */ /* 0x000fe4000f8ec0ff */
[----:B------:R-:W-:Y:S02]  /*49c0*/  UPLOP3.LUT UP2, UPT, UPT, UPT, UPT, 0x40, 0x4 ;  /* 0x000000000004789c */ /* 0x000fe40003f4e870 */
[----:B------:R-:W-:Y:S01]  /*49d0*/  UIADD3 UR37, UPT, UPT, UR21, 0x68, URZ ;  /* 0x0000006815257890 */ /* 0x000fe2000fffe0ff */
[----:B------:R-:W-:Y:S01]  /*49e0*/  UMOV UR6, UR7 ;  /* 0x0000000700067c82 */ /* 0x000fe20008000000 */
[----:B------:R-:W-:Y:S01]  /*49f0*/  UMOV UR38, UR9 ;  /* 0x0000000900267c82 */ /* 0x000fe20008000000 */
[----:B------:R-:W-:Y:S02]  /*4a00*/  UISETP.GE.AND UP0, UPT, UR45, 0x1, UPT ;  /* 0x000000012d00788c */ /* 0x000fe4000bf06270 */
[----:B------:R-:W-:Y:S01]  /*4a10*/  UISETP.NE.AND UP4, UPT, UR45, 0x1, UPT ;  /* 0x000000012d00788c */ /* 0x000fe2000bf85270 */
[----:B------:R-:W1:Y:S01]  /*4a20*/  LDCU.64 UR22, c[0x0][0xb28] ;  /* 0x00016500ff1677ac */ /* 0x000e620008000a00 */
[----:B------:R-:W-:-:S02]  /*4a30*/  UISETP.NE.AND UP6, UPT, UR15, 0x1, UPT ;  /* 0x000000010f00788c */ /* 0x000fc4000bfc5270 */
[----:B------:R-:W-:Y:S02]  /*4a40*/  UISETP.NE.AND UP5, UPT, UR50, 0x1, UPT ;  /* 0x000000013200788c */ /* 0x000fe4000bfa5270 */
[----:B------:R-:W-:Y:S02]  /*4a50*/  UIADD3 UR41, UPT, UPT, UR21, 0x50, URZ ;  /* 0x0000005015297890 */ /* 0x000fe4000fffe0ff */
[----:B------:R-:W-:Y:S02]  /*4a60*/  UIADD3 UR33, UPT, UPT, UR21, 0x58, URZ ;  /* 0x0000005815217890 */ /* 0x000fe4000fffe0ff */
[----:B------:R-:W-:Y:S02]  /*4a70*/  UIADD3 UR25, UPT, UPT, UR21, 0x60, URZ ;  /* 0x0000006015197890 */ /* 0x000fe4000fffe0ff */
[----:B------:R-:W-:Y:S02]  /*4a80*/  UPRMT UR37, UR47, 0x654, UR37 ;  /* 0x000006542f257896 */ /* 0x000fe40008000025 */
[----:B------:R-:W-:-:S02]  /*4a90*/  USHF.R.U32.HI UR39, URZ, UR49, UR6 ;  /* 0x00000031ff277299 */ /* 0x000fc40008011606 */
[----:B--2---:R-:W-:Y:S02]  /*4aa0*/  USHF.R.U32.HI UR38, URZ, UR52, UR38 ;  /* 0x00000034ff267299 */ /* 0x004fe40008011626 */
[----:B------:R-:W-:-:S11]  /*4ab0*/  UISETP.NE.AND UP3, UPT, UR4, 0x1, UPT ;  /* 0x000000010400788c */ /* 0x000fd6000bf65270 */
.L_x_101:
[C---:B------:R-:W-:Y:S02]  /*4ac0*/  LEA R12, R14.reuse, UR21, 0x3 ;  /* 0x000000150e0c7c11 */ /* 0x040fe4000f8e18ff */
[----:B------:R-:W-:Y:S02]  /*4ad0*/  SHF.L.U32 R0, R13, 0x1f, RZ ;  /* 0x0000001f0d007819 */ /* 0x000fe400000006ff */
[----:B------:R-:W-:Y:S02]  /*4ae0*/  LEA R8, R14, UR21, 0x4 ;  /* 0x000000150e087c11 */ /* 0x000fe4000f8e20ff */
[----:B--2---:R-:W2:Y:S02]  /*4af0*/  SYNCS.PHASECHK.TRANS64.TRYWAIT P0, [R12+URZ+0xa0], R0 ;  /* 0x0000a0000c0075a7 */ /* 0x004ea400080011ff */
[----:B--2---:R-:W-:Y:S05]  /*4b00*/  @!P0 BRA `(.L_x_91) ;  /* 0x0000004c00e48947 */ /* 0x004fea0003800000 */
.L_x_186:
[----:B------:R-:W3:Y:S01]  /*4b10*/  LDS.128 R8, [R8+0x130] ;  /* 0x0001300008087984 */ /* 0x000ee20000000c00 */
[----:B------:R-:W-:Y:S01]  /*4b20*/  UISETP.GE.AND UP0, UPT, UR45, 0x1, UPT ;  /* 0x000000012d00788c */ /* 0x000fe2000bf06270 */
[----:B------:R-:W-:Y:S01]  /*4b30*/  @!PT LDS RZ, [RZ] ;  /* 0x00000000fffff984 */ /* 0x000fe20000000800 */
[----:B------:R-:W-:Y:S01]  /*4b40*/  @!PT LDS RZ, [RZ] ;  /* 0x00000000fffff984 */ /* 0x000fe20000000800 */
[----:B------:R-:W-:Y:S01]  /*4b50*/  @!PT LDS RZ, [RZ] ;  /* 0x00000000fffff984 */ /* 0x000fe20000000800 */
[----:B------:R-:W-:Y:S01]  /*4b60*/  @!PT LDS RZ, [RZ] ;  /* 0x00000000fffff984 */ /* 0x000fe20000000800 */
[----:B------:R1:W-:Y:S06]  /*4b70*/  MEMBAR.ALL.CTA ;  /* 0x0000000000007992 */ /* 0x0003ec0000008000 */
[----:B-1----:R-:W1:Y:S01]  /*4b80*/  FENCE.VIEW.ASYNC.S ;  /* 0x00000000000073c6 */ /* 0x002e620000000000 */
[----:B---3--:R-:W-:Y:S11]  /*4b90*/  LOP3.LUT P0, RZ, R10, 0x1, RZ, 0xc0, !PT ;  /* 0x000000010aff7812 */ /* 0x008ff6000780c0ff */
[----:B------:R-:W-:Y:S02]  /*4ba0*/  @!UPT UIADD3 URZ, UPT, UPT, URZ, URZ, URZ ;  /* 0x000000fffffff290 */ /* 0x000fe4000fffe0ff */
[----:B-1----:R-:W-:Y:S01]  /*4bb0*/  VOTEU.ANY UP1, P0 ;  /* 0x0000000000ff7886 */ /* 0x002fe20000020100 */
[----:B------:R-:W-:Y:S11]  /*4bc0*/  PLOP3.LUT P0, PT, PT, PT, UP1, 0x80, 0x8 ;  /* 0x000000000008781c */ /* 0x000ff60003f0f018 */
[----:B------:R-:W-:Y:S02]  /*4bd0*/  @!UPT UIADD3 URZ, UPT, UPT, URZ, URZ, URZ ;  /* 0x000000fffffff290 */ /* 0x000fe4000fffe0ff */
[----:B--2---:R-:W-:Y:S02]  /*4be0*/  @P0 SHF.R.U32.HI R0, RZ, 0x10, R9 ;  /* 0x00000010ff000819 */ /* 0x004fe40000011609 */
[----:B------:R-:W-:Y:S02]  /*4bf0*/  @P0 MOV R6, R8 ;  /* 0x0000000800060202 */ /* 0x000fe40000000f00 */
[----:B------:R-:W-:Y:S01]  /*4c00*/  @P0 R2UR UR4, R0 ;  /* 0x00000000000402ca */ /* 0x000fe200000e0000 */
[----:B------:R-:W-:Y:S01]  /*4c10*/  VIADD R0, R12, 0xb0 ;  /* 0x000000b00c007836 */ /* 0x000fe20000000000 */
[----:B------:R-:W-:Y:S02]  /*4c20*/  @P0 LOP3.LUT R8, R9, 0xffff, RZ, 0xc0, !PT ;  /* 0x0000ffff09080812 */ /* 0x000fe400078ec0ff */
[----:B------:R-:W-:Y:S02]  /*4c30*/  @P0 R2UR UR6, R6 ;  /* 0x00000000060602ca */ /* 0x000fe400000e0000 */
[----:B------:R-:W-:Y:S02]  /*4c40*/  PRMT R0, RZ, 0x654, R0 ;  /* 0x00000654ff007816 */ /* 0x000fe40000000000 */
[----:B------:R-:W-:Y:S02]  /*4c50*/  @P0 R2UR UR5, R8 ;  /* 0x00000000080502ca */ /* 0x000fe400000e0000 */
[----:B------:R1:W-:Y:S03]  /*4c60*/  SYNCS.ARRIVE.TRANS64.RED.A1T0 RZ, [R0+URZ], RZ ;  /* 0x000000ff00ff79a7 */ /* 0x0003e600081004ff */
[----:B------:R-:W-:Y:S04]  /*4c70*/  @UP1 UMOV UR29, UR4 ;  /* 0x00000004001d1c82 */ /* 0x000fe80008000000 */
[----:B------:R-:W-:Y:S04]  /*4c80*/  @UP1 UMOV UR14, UR6 ;  /* 0x00000006000e1c82 */ /* 0x000fe80008000000 */
[----:B------:R-:W-:Y:S01]  /*4c90*/  @UP1 UMOV UR13, UR5 ;  /* 0x00000005000d1c82 */ /* 0x000fe20008000000 */
[----:B------:R-:W-:Y:S05]  /*4ca0*/  BRA.U !UP0, `(.L_x_92) ;  /* 0x0000000108a47547 */ /* 0x000fea000b800000 */
[----:B------:R-:W-:Y:S02]  /*4cb0*/  UIMAD.WIDE.U32 UR16, UR13, UR51, URZ ;  /* 0x000000330d1072a5 */ /* 0x000fe4000f8e00ff */
[----:B------:R-:W-:Y:S02]  /*4cc0*/  UIMAD.WIDE.U32 UR18, UR14, UR48, URZ ;  /* 0x000000300e1272a5 */ /* 0x000fe4000f8e00ff */
[----:B------:R-:W-:Y:S02]  /*4cd0*/  USEL UR4, UR30, UR38, !UP5 ;  /* 0x000000261e047287 */ /* 0x000fe4000e800000 */
[----:B------:R-:W-:Y:S02]  /*4ce0*/  USEL UR7, UR31, UR39, !UP6 ;  /* 0x000000271f077287 */ /* 0x000fe4000f000000 */
[----:B------:R-:W-:Y:S02]  /*4cf0*/  UIMAD.WIDE.U32 UR8, UR4, UR22, URZ ;  /* 0x00000016040872a5 */ /* 0x000fe4000f8e00ff */
[----:B------:R-:W-:Y:S01]  /*4d00*/  UIMAD.WIDE.U32 UR10, UR7, UR22, URZ ;  /* 0x00000016070a72a5 */ /* 0x000fe2000f8e00ff */
[----:B------:R-:W-:Y:S02]  /*4d10*/  UMOV UR5, UR17 ;  /* 0x0000001100057c82 */ /* 0x000fe40008000000 */
[----:B------:R-:W-:Y:S03]  /*4d20*/  USHF.R.U32.HI UR6, URZ, UR52, UR5 ;  /* 0x00000034ff067299 */ /* 0x000fe60008011605 */
[----:B------:R-:W-:Y:S01]  /*4d30*/  UMOV UR5, UR19 ;  /* 0x0000001300057c82 */ /* 0x000fe20008000000 */
[----:B------:R-:W-:Y:S02]  /*4d40*/  USEL UR6, UR13, UR6, !UP5 ;  /* 0x000000060d067287 */ /* 0x000fe4000e800000 */
[----:B------:R-:W-:Y:S03]  /*4d50*/  USHF.R.U32.HI UR12, URZ, UR49, UR5 ;  /* 0x00000031ff0c7299 */ /* 0x000fe60008011605 */
[----:B------:R-:W-:Y:S02]  /*4d60*/  UMOV UR5, UR9 ;  /* 0x0000000900057c82 */ /* 0x000fe40008000000 */
[----:B------:R-:W-:Y:S03]  /*4d70*/  @UP4 USHF.R.U32.HI UR4, URZ, UR23, UR5 ;  /* 0x00000017ff044299 */ /* 0x000fe60008011605 */
[----:B------:R-:W-:Y:S01]  /*4d80*/  UMOV UR5, UR11 ;  /* 0x0000000b00057c82 */ /* 0x000fe20008000000 */
[----:B------:R-:W-:Y:S02]  /*4d90*/  UIMAD UR4, UR45, UR4, URZ ;  /* 0x000000042d0472a4 */ /* 0x000fe4000f8e02ff */
[----:B------:R-:W-:Y:S02]  /*4da0*/  @UP4 USHF.R.U32.HI UR7, URZ, UR23, UR5 ;  /* 0x00000017ff074299 */ /* 0x000fe40008011605 */
[----:B------:R-:W-:Y:S02]  /*4db0*/  UIMAD.WIDE.U32 UR10, UR6, UR22, URZ ;  /* 0x00000016060a72a5 */ /* 0x000fe4000f8e00ff */
[----:B------:R-:W-:Y:S02]  /*4dc0*/  USEL UR5, UR14, UR12, !UP6 ;  /* 0x0000000c0e057287 */ /* 0x000fe4000f000000 */
[----:B------:R-:W-:Y:S02]  /*4dd0*/  UIMAD UR8, UR45, UR7, URZ ;  /* 0x000000072d0872a4 */ /* 0x000fe4000f8e02ff */
[----:B------:R-:W-:Y:S03]  /*4de0*/  UISETP.GE.AND UP0, UPT, UR6, UR4, UPT ;  /* 0x000000040600728c */ /* 0x000fe6000bf06270 */
[----:B------:R-:W-:Y:S01]  /*4df0*/  UMOV UR4, UR11 ;  /* 0x0000000b00047c82 */ /* 0x000fe20008000000 */
[----:B------:R-:W-:Y:S02]  /*4e00*/  UISETP.GE.OR UP0, UPT, UR5, UR8, UP0 ;  /* 0x000000080500728c */ /* 0x000fe40008706670 */
[----:B------:R-:W-:Y:S02]  /*4e10*/  USHF.R.U32.HI UR4, URZ, UR23, UR4 ;  /* 0x00000017ff047299 */ /* 0x000fe40008011604 */
[----:B------:R-:W-:Y:S02]  /*4e20*/  UIMAD.WIDE.U32 UR8, UR5, UR22, URZ ;  /* 0x00000016050872a5 */ /* 0x000fe4000f8e00ff */
[----:B------:R-:W-:Y:S04]  /*4e30*/  USEL UR10, UR6, UR4, !UP4 ;  /* 0x00000004060a7287 */ /* 0x000fe8000e000000 */
[----:B------:R-:W-:Y:S01]  /*4e40*/  UIADD3 UR11, UPT, UPT, -UR10, URZ, URZ ;  /* 0x000000ff0a0b7290 */ /* 0x000fe2000fffe1ff */
[----:B------:R-:W-:Y:S02]  /*4e50*/  @!UP0 UMOV UR4, UR9 ;  /* 0x0000000900048c82 */ /* 0x000fe40008000000 */
[----:B------:R-:W-:Y:S02]  /*4e60*/  @!UP0 USHF.R.U32.HI UR4, URZ, UR23, UR4 ;  /* 0x00000017ff048299 */ /* 0x000fe40008011604 */
[----:B------:R-:W-:Y:S02]  /*4e70*/  UIMAD UR8, UR45, UR11, UR6 ;  /* 0x0000000b2d0872a4 */ /* 0x000fe4000f8e0206 */
[----:B------:R-:W-:Y:S04]  /*4e80*/  @!UP0 USEL UR4, UR5, UR4, !UP4 ;  /* 0x0000000405048287 */ /* 0x000fe8000e000000 */
[----:B------:R-:W-:Y:S02]  /*4e90*/  @!UP0 UIMAD UR7, UR7, UR8, UR4 ;  /* 0x00000008070782a4 */ /* 0x000fe4000f8e0204 */
[----:B------:R-:W-:Y:S02]  /*4ea0*/  @!UP0 UIADD3 UR9, UPT, UPT, UR10, -UR4, URZ ;  /* 0x800000040a098290 */ /* 0x000fe4000fffe0ff */
[----:B------:R-:W-:Y:S02]  /*4eb0*/  UIADD3 UR8, UPT, UPT, -UR6, URZ, URZ ;  /* 0x000000ff06087290 */ /* 0x000fe4000fffe1ff */
[----:B------:R-:W-:Y:S02]  /*4ec0*/  UIADD3 UR4, UPT, UPT, -UR5, URZ, URZ ;  /* 0x000000ff05047290 */ /* 0x000fe4000fffe1ff */
[----:B------:R-:W-:Y:S03]  /*4ed0*/  @!UP0 UIMAD UR6, UR9, UR45, UR5 ;  /* 0x0000002d090682a4 */ /* 0x000fe6000f8e0205 */
[----:B------:R-:W-:Y:S01]  /*4ee0*/  @!UP0 UMOV UR5, UR7 ;  /* 0x0000000700058c82 */ /* 0x000fe20008000000 */
[----:B------:R-:W-:Y:S02]  /*4ef0*/  UIMAD UR7, UR15, UR4, UR14 ;  /* 0x000000040f0772a4 */ /* 0x000fe4000f8e020e */
[----:B------:R-:W-:Y:S02]  /*4f00*/  UIMAD UR4, UR50, UR8, UR13 ;  /* 0x00000008320472a4 */ /* 0x000fe4000f8e020d */
[----:B------:R-:W-:Y:S02]  /*4f10*/  UIMAD UR14, UR5, UR15, UR7 ;  /* 0x0000000f050e72a4 */ /* 0x000fe4000f8e0207 */
[----:B------:R-:W-:Y:S11]  /*4f20*/  UIMAD UR13, UR6, UR50, UR4 ;  /* 0x00000032060d72a4 */ /* 0x000ff6000f8e0204 */
[----:B------:R-:W-:Y:S01]  /*4f30*/  @!UPT UIADD3 URZ, UPT, UPT, URZ, URZ, URZ ;  /* 0x000000fffffff290 */ /* 0x000fe2000fffe0ff */
.L_x_92:
[----:B------:R-:W2:Y:S01]  /*4f40*/  @!UP3 LDCU.128 UR8, c[0x0][0xb10] ;  /* 0x00016200ff08b7ac */ /* 0x000ea20008000c00 */
[C---:B----4-:R-:W-:Y:S02]  /*4f50*/  ISETP.NE.U32.AND P1, PT, R4.reuse, RZ, PT ;  /* 0x000000ff0400720c */ /* 0x050fe40003f25070 */
[----:B------:R-:W-:Y:S02]  /*4f60*/  ISETP.NE.U32.AND P0, PT, R4, RZ, PT ;  /* 0x000000ff0400720c */ /* 0x000fe40003f05070 */
[C---:B------:R-:W-:Y:S02]  /*4f70*/  ISETP.NE.AND.EX P1, PT, R5.reuse, RZ, PT, P1 ;  /* 0x000000ff0500720c */ /* 0x040fe40003f25310 */
[----:B------:R-:W-:Y:S01]  /*4f80*/  ISETP.NE.AND.EX P0, PT, R5, RZ, PT, P0 ;  /* 0x000000ff0500720c */ /* 0x000fe20003f05300 */
[----:B------:R-:W3:Y:S01]  /*4f90*/  @!UP3 LDCU UR5, c[0x0][0xb0c] ;  /* 0x00016180ff05b7ac */ /* 0x000ee20008000800 */
[----:B------:R-:W-:Y:S01]  /*4fa0*/  SHF.L.U32 R9, R15, 0x1f, RZ ;  /* 0x0000001f0f097819 */ /* 0x000fe200000006ff */
[----:B------:R-:W-:Y:S02]  /*4fb0*/  USHF.L.U32 UR42, UR24, 0x7, URZ ;  /* 0x00000007182a7899 */ /* 0x000fe400080006ff */
[----:B------:R-:W-:Y:S02]  /*4fc0*/  USHF.L.U32 UR43, UR20, 0x6, URZ ;  /* 0x00000006142b7899 */ /* 0x000fe400080006ff */
[----:B--2---:R-:W-:Y:S07]  /*4fd0*/  UIMAD.WIDE.U32 UR6, UR14, UR8, URZ ;  /* 0x000000080e0672a5 */ /* 0x004fee000f8e00ff */
[----:B------:R-:W-:Y:S01]  /*4fe0*/  @!UP3 UMOV UR4, UR7 ;  /* 0x000000070004bc82 */ /* 0x000fe20008000000 */
[----:B---3--:R-:W-:Y:S02]  /*4ff0*/  @!UP3 UISETP.NE.AND UP0, UPT, UR5, 0x1, UPT ;  /* 0x000000010500b88c */ /* 0x008fe4000bf05270 */
[----:B------:R-:W-:Y:S02]  /*5000*/  @!UP3 USHF.R.U32.HI UR4, URZ, UR9, UR4 ;  /* 0x00000009ff04b299 */ /* 0x000fe40008011604 */
[----:B------:R-:W-:Y:S02]  /*5010*/  UIMAD.WIDE.U32 UR6, UR13, UR11, URZ ;  /* 0x0000000b0d0672a5 */ /* 0x000fe4000f8e00ff */
[----:B------:R-:W-:Y:S02]  /*5020*/  @!UP3 USEL UR8, UR14, UR4, !UP0 ;  /* 0x000000040e08b287 */ /* 0x000fe4000c000000 */
[----:B------:R-:W-:Y:S03]  /*5030*/  @!UP3 UISETP.NE.AND UP0, UPT, UR10, 0x1, UPT ;  /* 0x000000010a00b88c */ /* 0x000fe6000bf05270 */
[----:B------:R-:W-:Y:S02]  /*5040*/  @!UP3 UMOV UR6, UR7 ;  /* 0x000000070006bc82 */ /* 0x000fe40008000000 */
[----:B------:R-:W2:Y:S02]  /*5050*/  @!UP3 LDCU UR4, c[0x0][0xb20] ;  /* 0x00016400ff04b7ac */ /* 0x000ea40008000800 */
[----:B--2---:R-:W-:Y:S04]  /*5060*/  @!UP3 USHF.R.U32.HI UR6, URZ, UR4, UR6 ;  /* 0x00000004ff06b299 */ /* 0x004fe80008011606 */
[----:B------:R-:W-:Y:S04]  /*5070*/  @!UP3 USEL UR6, UR13, UR6, !UP0 ;  /* 0x000000060d06b287 */ /* 0x000fe8000c000000 */
[----:B------:R-:W-:Y:S02]  /*5080*/  @!UP3 UIADD3 UR4, UPT, UPT, -UR8, UR6, URZ ;  /* 0x000000060804b290 */ /* 0x000fe4000fffe1ff */
[----:B------:R-:W-:Y:S02]  /*5090*/  @!UP3 UIADD3 UR6, UPT, UPT, UR8, -UR6, URZ ;  /* 0x800000060806b290 */ /* 0x000fe4000fffe0ff */
[----:B------:R-:W-:Y:S02]  /*50a0*/  @!UP3 UIMAD UR14, UR4, UR5, UR14 ;  /* 0x00000005040eb2a4 */ /* 0x000fe4000f8e020e */
[----:B------:R-:W-:Y:S01]  /*50b0*/  @!UP3 UIMAD UR13, UR6, UR10, UR13 ;  /* 0x0000000a060db2a4 */ /* 0x000fe2000f8e020d */
[----:B------:R-:W-:Y:S11]  /*50c0*/  BRA.U UP2, `(.L_x_93) ;  /* 0x0000000102107547 */ /* 0x000ff6000b800000 */
[----:B------:R-:W-:Y:S04]  /*50d0*/  MOV R6, UR46 ;  /* 0x0000002e00067c02 */ /* 0x000fe80008000f00 */
[----:B------:R-:W-:Y:S04]  /*50e0*/  SHF.L.U32 R6, R6, 0x1f, RZ ;  /* 0x0000001f06067819 */ /* 0x000fe800000006ff */
[----:B------:R-:W2:Y:S02]  /*50f0*/  SYNCS.PHASECHK.TRANS64.TRYWAIT P2, [UR21+0x98], R6 ;  /* 0x00009806ff0075a7 */ /* 0x000ea40008041115 */
[----:B--2---:R-:W-:Y:S05]  /*5100*/  @!P2 BRA `(.L_x_94) ;  /* 0x000000480078a947 */ /* 0x004fea0003800000 */
.L_x_93:
[----:B------:R-:W-:Y:S05]  /*5110*/  @!P1 BRA `(.L_x_95) ;  /* 0x0000000000309947 */ /* 0x000fea0003800000 */
[----:B------:R-:W-:Y:S01]  /*5120*/  ISETP.NE.U32.AND P1, PT, R2, RZ, PT ;  /* 0x000000ff0200720c */ /* 0x000fe20003f25070 */
[----:B------:R-:W2:Y:S01]  /*5130*/  LDCU.64 UR4, c[0x0][0x358] ;  /* 0x00006b00ff0477ac */ /* 0x000ea20008000a00 */
[----:B------:R-:W-:Y:S02]  /*5140*/  IMAD.MOV.U32 R46, RZ, RZ, 0x1 ;  /* 0x00000001ff2e7424 */ /* 0x000fe400078e00ff */
[----:B------:R-:W-:Y:S11]  /*5150*/  ISETP.NE.AND.EX P1, PT, R3, RZ, PT, P1 ;  /* 0x000000ff0300720c */ /* 0x000ff60003f25310 */
[----:B------:R-:W-:Y:S02]  /*5160*/  @!UPT UIADD3 URZ, UPT, UPT, URZ, URZ, URZ ;  /* 0x000000fffffff290 */ /* 0x000fe4000fffe0ff */
[----:B------:R-:W3:Y:S01]  /*5170*/  @P1 LDC.64 R10, c[0x0][0x888] ;  /* 0x00022200ff0a1b82 */ /* 0x000ee20000000a00 */
[----:B-1----:R-:W-:Y:S04]  /*5180*/  @P1 IMAD R0, R4, UR36, RZ ;  /* 0x0000002404001c24 */ /* 0x002fe8000f8e02ff */
[----:B---3--:R-:W-:Y:S04]  /*5190*/  @P1 IMAD.WIDE R10, R0, 0x4, R10 ;  /* 0x00000004000a1825 */ /* 0x008fe800078e020a */
[----:B------:R-:W-:Y:S01]  /*51a0*/  HFMA2 R0, -RZ, RZ, 0, 5.9604644775390625e-08 ;  /* 0x00000001ff007431 */ /* 0x000fe200000001ff */
[----:B--2--5:R2:W5:Y:S04]  /*51b0*/  @P1 LDG.E R27, desc[UR4][R10.64] ;  /* 0x000000040a1b1981 */ /* 0x024568000c1e1900 */
[----:B------:R-:W-:Y:S01]  /*51c0*/  @!P1 PRMT R46, R0, 0x7610, R46 ;  /* 0x00007610002e9816 */ /* 0x000fe2000000002e */
[----:B--2---:R-:W3:Y:S06]  /*51d0*/  @!P1 LDC R27, c[0x0][0x880] ;  /* 0x00022000ff1b9b82 */ /* 0x004eec0000000800 */
.L_x_95:
[----:B---3-5:R-:W-:Y:S01]  /*51e0*/  @!P0 FSETP.EQ.AND P1, PT, R27, RZ, PT ;  /* 0x000000ff1b00820b */ /* 0x028fe20003f22000 */
[----:B------:R-:W-:Y:S01]  /*51f0*/  @!UPT UIADD3 URZ, UPT, UPT, URZ, URZ, URZ ;  /* 0x000000fffffff290 */ /* 0x000fe2000fffe0ff */
[----:B------:R-:W-:Y:S11]  /*5200*/  @!P0 BRA `(.L_x_96) ;  /* 0x0000000000188947 */ /* 0x000ff60003800000 */
[----:B------:R-:W-:Y:S02]  /*5210*/  LOP3.LUT P0, RZ, R46, 0xff, RZ, 0xc0, !PT ;  /* 0x000000ff2eff7812 */ /* 0x000fe4000780c0ff */
[----:B------:R-:W-:Y:S04]  /*5220*/  ISETP.NE.U32.AND P1, PT, R2, RZ, PT ;  /* 0x000000ff0200720c */ /* 0x000fe80003f25070 */
[----:B------:R-:W-:Y:S04]  /*5230*/  ISETP.NE.AND.EX P1, PT, R3, RZ, PT, P1 ;  /* 0x000000ff0300720c */ /* 0x000fe80003f25310 */
[----:B------:R-:W-:Y:S03]  /*5240*/  PLOP3.LUT P1, PT, P1, PT, PT, 0x8, 0x80 ;  /* 0x000000000080781c */ /* 0x000fe60000f2e170 */
[----:B------:R-:W-:Y:S11]  /*5250*/  @P0 FSETP.EQ.AND P1, PT, R27, RZ, PT ;  /* 0x000000ff1b00020b */ /* 0x000ff60003f22000 */
[----:B------:R-:W-:Y:S02]  /*5260*/  @!UPT UIADD3 URZ, UPT, UPT, URZ, URZ, URZ ;  /* 0x000000fffffff290 */ /* 0x000fe4000fffe0ff */
.L_x_96:
[----:B------:R-:W2:Y:S01]  /*5270*/  SYNCS.PHASECHK.TRANS64.TRYWAIT P2, [UR21+0x70], R9 ;  /* 0x00007009ff0075a7 */ /* 0x000ea20008041115 */
[----:B------:R-:W-:Y:S04]  /*5280*/  ELECT P0, URZ, PT ;  /* 0x0000000000ff782f */ /* 0x000fe80003800000 */
[----:B------:R-:W-:Y:S11]  /*5290*/  PLOP3.LUT P1, PT, P1, P0, PT, 0xf2, 0x2f ;  /* 0x00000000002f781c */ /* 0x000ff60000f21e72 */
[----:B------:R-:W-:Y:S02]  /*52a0*/  @!UPT UIADD3 URZ, UPT, UPT, URZ, URZ, URZ ;  /* 0x000000fffffff290 */ /* 0x000fe4000fffe0ff */
[----:B------:R-:W-:Y:S05]  /*52b0*/  @!P1 IADD3 R8, P0, PT, R16, 0x580, RZ ;  /* 0x0000058010089810 */ /* 0x000fea0007f1e0ff */
[----:B-1----:R-:W-:Y:S01]  /*52c0*/  @!P1 IMAD.X R6, RZ, RZ, R17, P0 ;  /* 0x000000ffff069224 */ /* 0x002fe200000e0611 */
[----:B--2---:R-:W-:Y:S07]  /*52d0*/  @!P2 BRA `(.L_x_97) ;  /* 0x00000048001ca947 */ /* 0x004fee0003800000 */
.L_x_189:
[----:B------:R-:W-:Y:S01]  /*52e0*/  @!P1 R2UR UR5, R8 ;  /* 0x00000000080592ca */ /* 0x000fe200000e0000 */
[----:B------:R-:W-:Y:S01]  /*52f0*/  VOTEU.ALL UP0, P1 ;  /* 0x0000000000ff7886 */ /* 0x000fe20000800000 */
[----:B------:R-:W-:Y:S01]  /*5300*/  @!P1 R2UR UR4, R6 ;  /* 0x00000000060492ca */ /* 0x000fe200000e0000 */
[----:B------:R-:W-:Y:S01]  /*5310*/  UMOV UR16, 0x0 ;  /* 0x0000000000107882 */ /* 0x000fe20000000000 */
[----:B------:R-:W-:Y:S01]  /*5320*/  UMOV UR17, 0x10000000 ;  /* 0x1000000000117882 */ /* 0x000fe20000000000 */
[----:B------:R-:W-:Y:S01]  /*5330*/  UMOV UR44, UR36 ;  /* 0x00000024002c7c82 */ /* 0x000fe20008000000 */
[----:B------:R-:W-:Y:S01]  /*5340*/  @!UP0 UIADD3 UR40, UPT, UPT, UR21, 0x200, URZ ;  /* 0x0000020015288890 */ /* 0x000fe2000fffe0ff */
[----:B-1----:R-:W-:Y:S01]  /*5350*/  @!P1 IMAD.MOV.U32 R0, RZ, RZ, 0x1000 ;  /* 0x00001000ff009424 */ /* 0x002fe200078e00ff */
[----:B------:R-:W-:Y:S01]  /*5360*/  @!UP0 UIADD3 UR10, UPT, UPT, UR42, 0x40, URZ ;  /* 0x000000402a0a8890 */ /* 0x000fe2000fffe0ff */
[----:B------:R-:W-:Y:S01]  /*5370*/  @!P1 IADD3 R8, P0, PT, R16, 0x580, RZ ;  /* 0x0000058010089810 */ /* 0x000fe20007f1e0ff */
[----:B------:R-:W-:Y:S01]  /*5380*/  @!UP0 UIADD3 UR8, UPT, UPT, UR21, 0xa00, URZ ;  /* 0x00000a0015088890 */ /* 0x000fe2000fffe0ff */
[----:B------:R-:W-:Y:S02]  /*5390*/  VOTEU.ALL UP0, P1 ;  /* 0x0000000000ff7886 */ /* 0x000fe40000800000 */
[----:B------:R-:W-:Y:S01]  /*53a0*/  IMAD.U32 R10, RZ, RZ, UR5 ;  /* 0x00000005ff0a7e24 */ /* 0x000fe2000f8e00ff */
[----:B------:R-:W-:Y:S01]  /*53b0*/  UMOV UR9, UR41 ;  /* 0x0000002900097c82 */ /* 0x000fe20008000000 */
[----:B------:R-:W-:Y:S01]  /*53c0*/  IMAD.U32 R11, RZ, RZ, UR4 ;  /* 0x00000004ff0b7e24 */ /* 0x000fe2000f8e00ff */
[----:B------:R-:W-:Y:S01]  /*53d0*/  UMOV UR11, UR43 ;  /* 0x0000002b000b7c82 */ /* 0x000fe20008000000 */
[----:B------:R-:W-:Y:S01]  /*53e0*/  UMOV UR12, UR36 ;  /* 0x00000024000c7c82 */ /* 0x000fe20008000000 */
[----:B------:R-:W-:Y:S01]  /*53f0*/  @!P1 R2UR UR4, R10 ;  /* 0x000000000a0492ca */ /* 0x000fe200000e0000 */
[----:B------:R-:W-:Y:S01]  /*5400*/  UPRMT UR6, UR47, 0x654, UR41 ;  /* 0x000006542f067896 */ /* 0x000fe20008000029 */
[----:B------:R-:W-:Y:S01]  /*5410*/  @!P1 R2UR UR5, R11 ;  /* 0x000000000b0592ca */ /* 0x000fe200000e0000 */
[----:B------:R-:W-:Y:S11]  /*5420*/  @!P1 IMAD.X R6, RZ, RZ, R17, P0 ;  /* 0x000000ffff069224 */ /* 0x000ff600000e0611 */
[----:B------:R-:W-:Y:S01]  /*5430*/  @!UPT UIADD3 URZ, UPT, UPT, URZ, URZ, URZ ;  /* 0x000000fffffff290 */ /* 0x000fe2000fffe0ff */
[----:B------:R1:W-:Y:S01]  /*5440*/  @!UP0 UTMALDG.3D [UR40], [UR4], desc[UR16] ;  /* 0x00001028040085b4 */ /* 0x0003e20008011000 */
[----:B------:R-:W-:Y:S05]  /*5450*/  VOTEU.ALL UP0, P1 ;  /* 0x0000000000ff7886 */ /* 0x000fea0000800000 */
[----:B------:R1:W-:Y:S01]  /*5460*/  @!UP0 UTMALDG.3D [UR8], [UR4], desc[UR16] ;  /* 0x00001008040085b4 */ /* 0x0003e20008011000 */
[----:B------:R1:W-:Y:S01]  /*5470*/  @!P1 SYNCS.ARRIVE.TRANS64.RED.A0TR RZ, [UR21+0x50], R0 ;  /* 0x00005000ffff99a7 */ /* 0x0003e20008300415 */
[----:B------:R-:W-:Y:S01]  /*5480*/  SYNCS.ARRIVE.TRANS64.RED.A1T0 RZ, [UR6], RZ ;  /* 0x000000ffffff79a7 */ /* 0x000fe20008100406 */
[----:B------:R-:W2:Y:S02]  /*5490*/  SYNCS.PHASECHK.TRANS64.TRYWAIT P2, [UR21+0x78], R9 ;  /* 0x00007809ff0075a7 */ /* 0x000ea40008041115 */
[----:B-12---:R-:W-:Y:S05]  /*54a0*/  @!P2 BRA `(.L_x_98) ;  /* 0x0000004400c0a947 */ /* 0x006fea0003800000 */
.L_x_191:
        /* <DEDUP_REMOVED lines=10> */
[----:B------:R-:W-:Y:S02]  /*5550*/  @!UP0 UIADD3 UR10, UPT, UPT, UR42, 0x50, URZ ;  /* 0x000000502a0a8890 */ /* 0x000fe4000fffe0ff */
[----:B------:R-:W-:Y:S01]  /*5560*/  @!UP0 UIADD3 UR8, UPT, UPT, UR21, 0x1a00, URZ ;  /* 0x00001a0015088890 */ /* 0x000fe2000fffe0ff */
[----:B------:R-:W-:Y:S01]  /*5570*/  IMAD.U32 R10, RZ, RZ, UR5 ;  /* 0x00000005ff0a7e24 */ /* 0x000fe2000f8e00ff */
[----:B------:R-:W-:Y:S01]  /*5580*/  VOTEU.ALL UP0, P1 ;  /* 0x0000000000ff7886 */ /* 0x000fe20000800000 */
[----:B------:R-:W-:Y:S01]  /*5590*/  IMAD.U32 R11, RZ, RZ, UR4 ;  /* 0x00000004ff0b7e24 */ /* 0x000fe2000f8e00ff */
[----:B------:R-:W-:Y:S01]  /*55a0*/  UMOV UR9, UR33 ;  /* 0x0000002100097c82 */ /* 0x000fe20008000000 */
[----:B------:R-:W-:Y:S01]  /*55b0*/  UMOV UR11, UR43 ;  /* 0x0000002b000b7c82 */ /* 0x000fe20008000000 */
[----:B------:R-:W-:Y:S01]  /*55c0*/  @!P1 R2UR UR4, R10 ;  /* 0x000000000a0492ca */ /* 0x000fe200000e0000 */
[----:B------:R-:W-:Y:S01]  /*55d0*/  UMOV UR12, UR36 ;  /* 0x00000024000c7c82 */ /* 0x000fe20008000000 */
[----:B------:R-:W-:Y:S01]  /*55e0*/  @!P1 R2UR UR5, R11 ;  /* 0x000000000b0592ca */ /* 0x000fe200000e0000 */
[----:B------:R-:W-:Y:S01]  /*55f0*/  UPRMT UR6, UR47, 0x654, UR33 ;  /* 0x000006542f067896 */ /* 0x000fe20008000021 */
[----:B------:R-:W-:Y:S11]  /*5600*/  @!P1 IMAD.X R6, RZ, RZ, R17, P0 ;  /* 0x000000ffff069224 */ /* 0x000ff600000e0611 */
[----:B------:R1:W-:Y:S01]  /*5610*/  @!UP0 UTMALDG.3D [UR32], [UR4], desc[UR16] ;  /* 0x00001020040085b4 */ /* 0x0003e20008011000 */
[----:B------:R-:W-:Y:S05]  /*5620*/  VOTEU.ALL UP0, P1 ;  /* 0x0000000000ff7886 */ /* 0x000fea0000800000 */
[----:B------:R1:W-:Y:S01]  /*5630*/  @!UP0 UTMALDG.3D [UR8], [UR4], desc[UR16] ;  /* 0x00001008040085b4 */ /* 0x0003e20008011000 */
[----:B------:R1:W-:Y:S01]  /*5640*/  @!P1 SYNCS.ARRIVE.TRANS64.RED.A0TR RZ, [UR21+0x58], R0 ;  /* 0x00005800ffff99a7 */ /* 0x0003e20008300415 */
[----:B------:R-:W-:Y:S01]  /*5650*/  SYNCS.ARRIVE.TRANS64.RED.A1T0 RZ, [UR6], RZ ;  /* 0x000000ffffff79a7 */ /* 0x000fe20008100406 */
[----:B------:R-:W2:Y:S02]  /*5660*/  SYNCS.PHASECHK.TRANS64.TRYWAIT P2, [UR21+0x80], R9 ;  /* 0x00008009ff0075a7 */ /* 0x000ea40008041115 */
[----:B-12---:R-:W-:Y:S05]  /*5670*/  @!P2 BRA `(.L_x_99) ;  /* 0x000000440064a947 */ /* 0x006fea0003800000 */
.L_x_193:
        /* <DEDUP_REMOVED lines=9> */
[----:B------:R-:W-:Y:S01]  /*5710*/  VIADD R14, R14, 0x1 ;  /* 0x000000010e0e7836 */ /* 0x000fe20000000000 */
        /* <DEDUP_REMOVED lines=10> */
[----:B------:R-:W-:Y:S01]  /*57c0*/  UMOV UR12, UR36 ;  /* 0x00000024000c7c82 */ /* 0x000fe20008000000 */
[----:B------:R-:W-:Y:S11]  /*57d0*/  UPRMT UR6, UR47, 0x654, UR25 ;  /* 0x000006542f067896 */ /* 0x000ff60008000019 */
[----:B------:R1:W-:Y:S01]  /*57e0*/  @!UP0 UTMALDG.3D [UR24], [UR4], desc[UR16] ;  /* 0x00001018040085b4 */ /* 0x0003e20008011000 */
[----:B------:R-:W-:Y:S05]  /*57f0*/  VOTEU.ALL UP0, P1 ;  /* 0x0000000000ff7886 */ /* 0x000fea0000800000 */
[----:B------:R1:W-:Y:S01]  /*5800*/  @!UP0 UTMALDG.3D [UR8], [UR4], desc[UR16] ;  /* 0x00001008040085b4 */ /* 0x0003e20008011000 */
[----:B------:R1:W-:Y:S01]  /*5810*/  @!P1 SYNCS.ARRIVE.TRANS64.RED.A0TR RZ, [UR21+0x60], R0 ;  /* 0x00006000ffff99a7 */ /* 0x0003e20008300415 */
[----:B------:R-:W-:Y:S01]  /*5820*/  SYNCS.ARRIVE.TRANS64.RED.A1T0 RZ, [UR6], RZ ;  /* 0x000000ffffff79a7 */ /* 0x000fe20008100406 */
[----:B------:R-:W2:Y:S02]  /*5830*/  SYNCS.PHASECHK.TRANS64.TRYWAIT P0, [UR21+0x88], R9 ;  /* 0x00008809ff0075a7 */ /* 0x000ea40008001115 */
[----:B-12---:R-:W-:Y:S05]  /*5840*/  @!P0 BRA `(.L_x_100) ;  /* 0x0000004400088947 */ /* 0x006fea0003800000 */
.L_x_195:
[----:B------:R-:W-:Y:S01]  /*5850*/  UIADD3 UR24, UPT, UPT, UR13, UR63, URZ ;  /* 0x0000003f0d187290 */ /* 0x000fe2000fffe0ff */
[----:B------:R-:W-:Y:S01]  /*5860*/  @!P1 IADD3 R6, P0, PT, R16, 0x580, RZ ;  /* 0x0000058010069810 */ /* 0x000fe20007f1e0ff */
[----:B------:R-:W-:Y:S01]  /*5870*/  UPLOP3.LUT UP2, UPT, UPT, UPT, UPT, 0x80, 0x8 ;  /* 0x000000000008789c */ /* 0x000fe20003f4f070 */
[----:B------:R-:W-:Y:S01]  /*5880*/  R2UR UR26, R50 ;  /* 0x00000000321a72ca */ /* 0x000fe200000e0000 */
[----:B------:R-:W-:Y:S01]  /*5890*/  VOTEU.ALL UP0, P1 ;  /* 0x0000000000ff7886 */ /* 0x000fe20000800000 */
[----:B------:R-:W-:Y:S01]  /*58a0*/  @!P1 R2UR UR5, R6 ;  /* 0x00000000060592ca */ /* 0x000fe200000e0000 */
[----:B-1----:R-:W-:Y:S01]  /*58b0*/  @!P1 IMAD.X R0, RZ, RZ, R17, P0 ;  /* 0x000000ffff009224 */ /* 0x002fe200000e0611 */
[----:B------:R-:W-:Y:S01]  /*58c0*/  UMOV UR6, 0x0 ;  /* 0x0000000000067882 */ /* 0x000fe20000000000 */
[----:B------:R-:W-:Y:S01]  /*58d0*/  UMOV UR7, 0x10000000 ;  /* 0x1000000000077882 */ /* 0x000fe20000000000 */
[----:B------:R-:W-:Y:S01]  /*58e0*/  @!UP0 UIADD3 UR18, UPT, UPT, UR42, 0x30, URZ ;  /* 0x000000302a128890 */ /* 0x000fe2000fffe0ff */
[----:B------:R-:W-:Y:S01]  /*58f0*/  ISETP.NE.AND P0, PT, R14, 0x2, PT ;  /* 0x000000020e00780c */ /* 0x000fe20003f05270 */
[----:B------:R-:W-:Y:S01]  /*5900*/  @!UP0 UIADD3 UR16, UPT, UPT, UR21, 0x3200, URZ ;  /* 0x0000320015108890 */ /* 0x000fe2000fffe0ff */
[----:B------:R-:W-:Y:S01]  /*5910*/  @!P1 R2UR UR4, R0 ;  /* 0x00000000000492ca */ /* 0x000fe200000e0000 */
[----:B------:R-:W-:Y:S01]  /*5920*/  @!UP0 UIADD3 UR17, UPT, UPT, UR21, 0x68, URZ ;  /* 0x0000006815118890 */ /* 0x000fe2000fffe0ff */
[----:B------:R-:W-:Y:S01]  /*5930*/  SEL R0, RZ, 0x1, P0 ;  /* 0x00000001ff007807 */ /* 0x000fe20000000000 */
[----:B------:R-:W-:Y:S01]  /*5940*/  @!UP0 UIADD3 UR10, UPT, UPT, UR42, 0x70, URZ ;  /* 0x000000702a0a8890 */ /* 0x000fe2000fffe0ff */
[----:B------:R-:W-:Y:S01]  /*5950*/  LOP3.LUT R15, R15, 0x1, RZ, 0x3c, !PT ;  /* 0x000000010f0f7812 */ /* 0x000fe200078e3cff */
[----:B------:R-:W-:Y:S01]  /*5960*/  @!UP0 UIADD3 UR8, UPT, UPT, UR21, 0x3a00, URZ ;  /* 0x00003a0015088890 */ /* 0x000fe2000fffe0ff */
[----:B------:R-:W-:Y:S01]  /*5970*/  IMAD.U32 R8, RZ, RZ, UR5 ;  /* 0x00000005ff087e24 */ /* 0x000fe2000f8e00ff */
[----:B------:R-:W-:Y:S01]  /*5980*/  VOTEU.ALL UP0, P1 ;  /* 0x0000000000ff7886 */ /* 0x000fe20000800000 */
[----:B------:R-:W-:Y:S01]  /*5990*/  UMOV UR19, UR43 ;  /* 0x0000002b00137c82 */ /* 0x000fe20008000000 */
[----:B------:R-:W-:Y:S01]  /*59a0*/  UMOV UR20, UR36 ;  /* 0x0000002400147c82 */ /* 0x000fe20008000000 */
[----:B------:R-:W-:Y:S01]  /*59b0*/  UMOV UR11, UR43 ;  /* 0x0000002b000b7c82 */ /* 0x000fe20008000000 */
[----:B------:R-:W-:Y:S01]  /*59c0*/  UMOV UR12, UR36 ;  /* 0x00000024000c7c82 */ /* 0x000fe20008000000 */
[----:B------:R-:W-:Y:S01]  /*59d0*/  UMOV UR9, UR17 ;  /* 0x0000001100097c82 */ /* 0x000fe20008000000 */
[----:B------:R-:W-:Y:S01]  /*59e0*/  IMAD.U32 R9, RZ, RZ, UR4 ;  /* 0x00000004ff097e24 */ /* 0x000fe2000f8e00ff */
[----:B------:R-:W-:Y:S01]  /*59f0*/  @!P1 R2UR UR4, R8 ;  /* 0x00000000080492ca */ /* 0x000fe200000e0000 */
[----:B------:R-:W-:Y:S01]  /*5a00*/  UMOV UR36, UR29 ;  /* 0x0000001d00247c82 */ /* 0x000fe20008000000 */
[----:B------:R-:W-:Y:S02]  /*5a10*/  LOP3.LUT R13, R13, R0, RZ, 0x3c, !PT ;  /* 0x000000000d0d7212 */ /* 0x000fe400078e3cff */
[----:B------:R-:W-:Y:S02]  /*5a20*/  @!P1 R2UR UR5, R9 ;  /* 0x00000000090592ca */ /* 0x000fe400000e0000 */
[----:B------:R-:W-:Y:S11]  /*5a30*/  SEL R14, R14, RZ, P0 ;  /* 0x000000ff0e0e7207 */ /* 0x000ff60000000000 */
[----:B------:R1:W-:Y:S01]  /*5a40*/  @!UP0 UTMALDG.3D [UR16], [UR4], desc[UR6] ;  /* 0x00000610040085b4 */ /* 0x0003e20008011000 */
[----:B------:R-:W-:Y:S05]  /*5a50*/  VOTEU.ALL UP0, P1 ;  /* 0x0000000000ff7886 */ /* 0x000fea0000800000 */
[----:B------:R2:W-:Y:S01]  /*5a60*/  @!UP0 UTMALDG.3D [UR8], [UR4], desc[UR6] ;  /* 0x00000608040085b4 */ /* 0x0005e20008011000 */
[----:B------:R2:W-:Y:S01]  /*5a70*/  @!P1 SYNCS.ARRIVE.TRANS64.RED.A0TR RZ, [UR21+0x68], R7 ;  /* 0x00006807ffff99a7 */ /* 0x0005e20008300415 */
[----:B------:R-:W-:Y:S01]  /*5a80*/  SYNCS.ARRIVE.TRANS64.RED.A1T0 RZ, [UR37], RZ ;  /* 0x000000ffffff79a7 */ /* 0x000fe20008100425 */
[----:B-1----:R-:W-:Y:S01]  /*5a90*/  UIADD3 UR20, UPT, UPT, UR14, UR26, URZ ;  /* 0x0000001a0e147290 */ /* 0x002fe2000fffe0ff */
[----:B------:R-:W-:Y:S11]  /*5aa0*/  BRA.U UP1, `(.L_x_101) ;  /* 0xfffffff101047547 */ /* 0x000ff6000b83ffff */
[----:B------:R-:W-:-:S04]  /*5ab0*/  SHF.L.U32 R2, R15, 0x1f, RZ ;  /* 0x0000001f0f027819 */ /* 0x000fc800000006ff */
[----:B------:R-:W1:Y:S02]  /*5ac0*/  SYNCS.PHASECHK.TRANS64.TRYWAIT P0, [UR21+0x70], R2 ;  /* 0x00007002ff0075a7 */ /* 0x000e640008001115 */
[----:B-1----:R-:W-:Y:S05]  /*5ad0*/  @!P0 BRA `(.L_x_102) ;  /* 0x00000040007c8947 */ /* 0x002fea0003800000 */
.L_x_197:
[----:B------:R-:W3:Y:S02]  /*5ae0*/  SYNCS.PHASECHK.TRANS64.TRYWAIT P0, [UR21+0x78], R2 ;  /* 0x00007802ff0075a7 */ /* 0x000ee40008001115 */
[----:B---3--:R-:W-:Y:S05]  /*5af0*/  @!P0 BRA `(.L_x_103) ;  /* 0x00000040008c8947 */ /* 0x008fea0003800000 */
.L_x_199:
[----:B------:R-:W3:Y:S02]  /*5b00*/  SYNCS.PHASECHK.TRANS64.TRYWAIT P0, [UR21+0x80], R2 ;  /* 0x00008002ff0075a7 */ /* 0x000ee40008001115 */
[----:B---3--:R-:W-:Y:S05]  /*5b10*/  @!P0 BRA `(.L_x_104) ;  /* 0x00000040009c8947 */ /* 0x008fea0003800000 */
.L_x_201:
[----:B-1----:R-:W-:-:S07]  /*5b20*/  MOV R0, UR21 ;  /* 0x0000001500007c02 */ /* 0x002fce0008000f00 */
.L_x_105:
[----:B-1----:R-:W-:-:S04]  /*5b30*/  SHF.L.U32 R2, R15, 0x1f, RZ ;  /* 0x0000001f0f027819 */ /* 0x002fc800000006ff */
[----:B------:R1:W3:Y:S03]  /*5b40*/  SYNCS.PHASECHK.TRANS64.TRYWAIT P0, [R0+URZ+0x88], R2 ;  /* 0x00008802000075a7 */ /* 0x0002e600080011ff */
[----:B---3--:R-:W-:Y:S05]  /*5b50*/  @!P0 NANOSLEEP.SYNCS 0x989680 ;  /* 0x009896800000895d */ /* 0x008fea0003900000 */
[----:B------:R-:W3:Y:S02]  /*5b60*/  @!P0 SYNCS.PHASECHK.TRANS64 P0, [R0+URZ+0x88], R2 ;  /* 0x00008802000085a7 */ /* 0x000ee400080010ff */
[----:B--23--:R-:W-:Y:S05]  /*5b70*/  @P0 EXIT ;  /* 0x000000000000094d */ /* 0x00cfea0003800000 */
[----:B------:R-:W-:Y:S05]  /*5b80*/  BRA `(.L_x_105) ;  /* 0xfffffffc00e87947 */ /* 0x000fea000383ffff */
.L_x_90:
[----:B------:R-:W-:-:S06]  /*5b90*/  UISETP.GE.AND UP0, UPT, UR21, 0x4, UPT ;  /* 0x000000041500788c */ /* 0x000fcc000bf06270 */
[----:B------:R-:W-:-:S13]  /*5ba0*/  PLOP3.LUT P0, PT, PT, PT, UP0, 0x80, 0x8 ;  /* 0x000000000008781c */ /* 0x000fda0003f0f008 */
[----:B------:R-:W-:Y:S05]  /*5bb0*/  @!P0 EXIT ;  /* 0x000000000000894d */ /* 0x000fea0003800000 */
[----:B------:R-:W-:Y:S01]  /*5bc0*/  BAR.SYNC.DEFER_BLOCKING 0x6, 0xa0 ;  /* 0x0182800000007b1d */ /* 0x000fe20000010000 */
[C---:B------:R-:W-:Y:S01]  /*5bd0*/  IMAD.SHL.U32 R45, R60.reuse, 0x10, RZ ;  /* 0x000000103c2d7824 */ /* 0x040fe200078e00ff */
[C---:B------:R-:W-:Y:S01]  /*5be0*/  SHF.L.U32 R3, R47.reuse, 0x15, RZ ;  /* 0x000000152f037819 */ /* 0x040fe200000006ff */
[C---:B------:R-:W-:Y:S02]  /*5bf0*/  IMAD.U32 R23, R60.reuse, 0x10000, RZ ;  /* 0x000100003c177824 */ /* 0x040fe400078e00ff */
[----:B------:R-:W-:Y:S02]  /*5c00*/  HFMA2 R59, -RZ, RZ, 0, 5.9604644775390625e-08 ;  /* 0x00000001ff3b7431 */ /* 0x000fe400000001ff */
[----:B------:R-:W-:Y:S01]  /*5c10*/  IMAD.SHL.U32 R2, R60, 0x2, RZ ;  /* 0x000000023c027824 */ /* 0x000fe200078e00ff */
[----:B------:R-:W-:Y:S01]  /*5c20*/  UMOV UR43, 0x400 ;  /* 0x00000400002b7882 */ /* 0x000fe20000000000 */
[----:B------:R-:W1:Y:S01]  /*5c30*/  LDCU.64 UR4, c[0x0][0x890] ;  /* 0x00011200ff0477ac */ /* 0x000e620008000a00 */
[----:B------:R-:W2:Y:S01]  /*5c40*/  LDC.64 R42, c[0x0][0x8b0] ;  /* 0x00022c00ff2a7b82 */ /* 0x000ea20000000a00 */
[----:B------:R-:W-:Y:S01]  /*5c50*/  IMAD.SHL.U32 R6, R47, 0x200, RZ ;  /* 0x000002002f067824 */ /* 0x000fe200078e00ff */
[C---:B------:R-:W-:Y:S01]  /*5c60*/  LOP3.LUT R7, R45.reuse, 0x40, RZ, 0xc0, !PT ;  /* 0x000000402d077812 */ /* 0x040fe200078ec0ff */
[----:B------:R-:W-:Y:S01]  /*5c70*/  ULEA UR43, UR47, UR43, 0x18 ;  /* 0x0000002b2f2b7291 */ /* 0x000fe2000f8ec0ff */
[----:B------:R-:W-:Y:S01]  /*5c80*/  LOP3.LUT R44, R45, 0x5b0, RZ, 0xc0, !PT ;  /* 0x000005b02d2c7812 */ /* 0x000fe200078ec0ff */
[----:B------:R-:W-:Y:S01]  /*5c90*/  IMAD.MOV.U32 R22, RZ, RZ, RZ ;  /* 0x000000ffff167224 */ /* 0x000fe200078e00ff */
[----:B------:R-:W-:Y:S01]  /*5ca0*/  LOP3.LUT R3, R3, 0x200000, RZ, 0xc0, !PT ;  /* 0x0020000003037812 */ /* 0x000fe200078ec0ff */
[----:B------:R-:W-:Y:S01]  /*5cb0*/  IMAD.MOV.U32 R58, RZ, RZ, RZ ;  /* 0x000000ffff3a7224 */ /* 0x000fe200078e00ff */
[----:B------:R-:W3:Y:S01]  /*5cc0*/  LDC.64 R40, c[0x0][0x8a8] ;  /* 0x00022a00ff287b82 */ /* 0x000ee20000000a00 */
[----:B------:R-:W-:Y:S01]  /*5cd0*/  LOP3.LUT R2, R7, 0x8, R2, 0xf8, !PT ;  /* 0x0000000807027812 */ /* 0x000fe200078ef802 */
[----:B------:R-:W-:Y:S01]  /*5ce0*/  IMAD.MOV.U32 R55, RZ, RZ, RZ ;  /* 0x000000ffff377224 */ /* 0x000fe200078e00ff */
[----:B------:R-:W-:Y:S01]  /*5cf0*/  LOP3.LUT R44, R44, 0x200, R6, 0xf8, !PT ;  /* 0x000002002c2c7812 */ /* 0x000fe200078ef806 */
[----:B------:R-:W4:Y:S01]  /*5d00*/  LDCU UR60, c[0x0][0x370] ;  /* 0x00006e00ff3c77ac */ /* 0x000f220008000800 */
[----:B------:R-:W-:-:S02]  /*5d10*/  LOP3.LUT R23, R3, 0x400000, R23, 0xf8, !PT ;  /* 0x0040000003177812 */ /* 0x000fc400078ef817 */
[----:B------:R-:W-:Y:S01]  /*5d20*/  LOP3.LUT P0, RZ, R45, 0x40, RZ, 0xc0, !PT ;  /* 0x000000402dff7812 */ /* 0x000fe2000780c0ff */
[----:B------:R-:W4:Y:S01]  /*5d30*/  LDS R0, [UR43+0x150] ;  /* 0x0001502bff007984 */ /* 0x000f220008000800 */
[----:B-1----:R-:W-:Y:S01]  /*5d40*/  IMAD.U32 R49, RZ, RZ, UR4 ;  /* 0x00000004ff317e24 */ /* 0x002fe2000f8e00ff */
[----:B------:R-:W-:Y:S01]  /*5d50*/  UIADD3 UR4, UPT, UPT, UR43, 0x200, URZ ;  /* 0x000002002b047890 */ /* 0x000fe2000fffe0ff */
[----:B------:R-:W-:Y:S01]  /*5d60*/  LOP3.LUT R44, R44, R2, RZ, 0xfc, !PT ;  /* 0x000000022c2c7212 */ /* 0x000fe200078efcff */
[----:B------:R-:W-:Y:S01]  /*5d70*/  IMAD.U32 R48, RZ, RZ, UR5 ;  /* 0x00000005ff307e24 */ /* 0x000fe2000f8e00ff */
[----:B------:R-:W-:Y:S01]  /*5d80*/  P2R R2, PR, RZ, 0x1 ;  /* 0x00000001ff027803 */ /* 0x000fe20000000000 */
[----:B------:R-:W1:Y:S01]  /*5d90*/  LDCU UR42, c[0x0][0xb0c] ;  /* 0x00016180ff2a77ac */ /* 0x000e620008000800 */
[----:B------:R-:W-:Y:S01]  /*5da0*/  LOP3.LUT R60, R60, 0x60, RZ, 0xc0, !PT ;  /* 0x000000603c3c7812 */ /* 0x000fe200078ec0ff */
[----:B------:R-:W-:Y:S01]  /*5db0*/  IMAD.U32 R52, RZ, RZ, UR4 ;  /* 0x00000004ff347e24 */ /* 0x000fe2000f8e00ff */
[----:B------:R-:W-:Y:S01]  /*5dc0*/  MOV R57, RZ ;  /* 0x000000ff00397202 */ /* 0x000fe20000000f00 */
[----:B------:R-:W1:Y:S01]  /*5dd0*/  LDCU UR39, c[0x0][0xb30] ;  /* 0x00016600ff2777ac */ /* 0x000e620008000800 */
[----:B------:R-:W1:Y:S01]  /*5de0*/  LDCU.64 UR54, c[0x0][0x888] ;  /* 0x00011100ff3677ac */ /* 0x000e620008000a00 */
[----:B------:R-:W1:Y:S01]  /*5df0*/  LDCU.64 UR40, c[0x0][0xb28] ;  /* 0x00016500ff2877ac */ /* 0x000e620008000a00 */
[----:B------:R-:W1:Y:S01]  /*5e00*/  LDCU.128 UR56, c[0x0][0xb10] ;  /* 0x00016200ff3877ac */ /* 0x000e620008000c00 */
[----:B------:R-:W1:Y:S01]  /*5e10*/  LDCU UR53, c[0x0][0x374] ;  /* 0x00006e80ff3577ac */ /* 0x000e620008000800 */
[----:B------:R-:W-:Y:S01]  /*5e20*/  UMOV UR52, URZ ;  /* 0x000000ff00347c82 */ /* 0x000fe20008000000 */
[----:B------:R-:W-:Y:S01]  /*5e30*/  UMOV UR46, URZ ;  /* 0x000000ff002e7c82 */ /* 0x000fe20008000000 */
[----:B-1234-:R-:W-:-:S07]  /*5e40*/  IMAD.IADD R23, R0, 0x1, R23 ;  /* 0x0000000100177824 */ /* 0x01efce00078e0217 */
.L_x_149:
[----:B------:R-:W-:Y:S02]  /*5e50*/  LEA R3, R55, UR43, 0x3 ;  /* 0x0000002b37037c11 */ /* 0x000fe4000f8e18ff */
[----:B------:R-:W-:Y:S02]  /*5e60*/  SHF.L.U32 R0, R57, 0x1f, RZ ;  /* 0x0000001f39007819 */ /* 0x000fe400000006ff */
[----:B-1----:R-:W-:Y:S02]  /*5e70*/  LEA R4, R55, UR43, 0x4 ;  /* 0x0000002b37047c11 */ /* 0x002fe4000f8e20ff */
[----:B------:R-:W1:Y:S02]  /*5e80*/  SYNCS.PHASECHK.TRANS64.TRYWAIT P0, [R3+URZ+0xa0], R0 ;  /* 0x0000a000030075a7 */ /* 0x000e6400080011ff */
[----:B-1----:R-:W-:Y:S05]  /*5e90*/  @!P0 BRA `(.L_x_106) ;  /* 0x0000003c00d48947 */ /* 0x002fea0003800000 */
.L_x_202:
[----:B------:R-:W2:Y:S01]  /*5ea0*/  LDS.128 R4, [R4+0x130] ;  /* 0x0001300004047984 */ /* 0x000ea20000000c00 */
[----:B------:R-:W-:Y:S01]  /*5eb0*/  UISETP.GE.AND UP0, UPT, UR45, 0x1, UPT ;  /* 0x000000012d00788c */ /* 0x000fe2000bf06270 */
[----:B------:R-:W-:Y:S01]  /*5ec0*/  @!PT LDS RZ, [RZ] ;  /* 0x00000000fffff984 */ /* 0x000fe20000000800 */
[----:B------:R-:W-:Y:S01]  /*5ed0*/  @!PT LDS RZ, [RZ] ;  /* 0x00000000fffff984 */ /* 0x000fe20000000800 */
[----:B------:R-:W-:Y:S01]  /*5ee0*/  @!PT LDS RZ, [RZ] ;  /* 0x00000000fffff984 */ /* 0x000fe20000000800 */
[----:B------:R-:W-:Y:S01]  /*5ef0*/  @!PT LDS RZ, [RZ] ;  /* 0x00000000fffff984 */ /* 0x000fe20000000800 */
[----:B------:R3:W-:Y:S06]  /*5f00*/  MEMBAR.ALL.CTA ;  /* 0x0000000000007992 */ /* 0x0007ec0000008000 */
[----:B---3--:R-:W3:Y:S01]  /*5f10*/  FENCE.VIEW.ASYNC.S ;  /* 0x00000000000073c6 */ /* 0x008ee20000000000 */
[----:B--2---:R-:W-:Y:S11]  /*5f20*/  LOP3.LUT P0, RZ, R6, 0x1, RZ, 0xc0, !PT ;  /* 0x0000000106ff7812 */ /* 0x004ff6000780c0ff */
[----:B------:R-:W-:Y:S02]  /*5f30*/  @!UPT UIADD3 URZ, UPT, UPT, URZ, URZ, URZ ;  /* 0x000000fffffff290 */ /* 0x000fe4000fffe0ff */
[----:B---3--:R-:W-:Y:S01]  /*5f40*/  VOTEU.ANY UP1, P0 ;  /* 0x0000000000ff7886 */ /* 0x008fe20000020100 */
[----:B------:R-:W-:Y:S01]  /*5f50*/  PLOP3.LUT P0, PT, PT, PT, UP1, 0x80, 0x8 ;  /* 0x000000000008781c */ /* 0x000fe20003f0f018 */
[----:B------:R-:W-:Y:S11]  /*5f60*/  UP2UR UR62, UPR, URZ, 0x2 ;  /* 0x00000002ff3e7883 */ /* 0x000ff60008000000 */
[----:B------:R-:W-:Y:S01]  /*5f70*/  @!UPT UIADD3 URZ, UPT, UPT, URZ, URZ, URZ ;  /* 0x000000fffffff290 */ /* 0x000fe2000fffe0ff */
[----:B-1----:R-:W-:Y:S02]  /*5f80*/  @P0 SHF.R.U32.HI R0, RZ, 0x10, R5 ;  /* 0x00000010ff000819 */ /* 0x002fe40000011605 */
        /* <DEDUP_REMOVED lines=12> */
[----:B------:R-:W2:Y:S01]  /*6050*/  LDCU UR12, c[0x0][0xb20] ;  /* 0x00016400ff0c77ac */ /* 0x000ea20008000800 */
[----:B------:R-:W-:Y:S02]  /*6060*/  UIMAD.WIDE.U32 UR4, UR53, UR59, URZ ;  /* 0x0000003b350472a5 */ /* 0x000fe4000f8e00ff */
[----:B------:R-:W-:Y:S02]  /*6070*/  UIMAD.WIDE.U32 UR6, UR60, UR56, URZ ;  /* 0x000000383c0672a5 */ /* 0x000fe4000f8e00ff */
[----:B------:R-:W-:Y:S02]  /*6080*/  UISETP.NE.AND UP0, UPT, UR58, 0x1, UPT ;  /* 0x000000013a00788c */ /* 0x000fe4000bf05270 */
[----:B------:R-:W-:Y:S02]  /*6090*/  UIMAD.WIDE.U32 UR8, UR37, UR59, URZ ;  /* 0x0000003b250872a5 */ /* 0x000fe4000f8e00ff */
[----:B------:R-:W-:Y:S02]  /*60a0*/  UIMAD.WIDE.U32 UR10, UR38, UR56, URZ ;  /* 0x00000038260a72a5 */ /* 0x000fe4000f8e00ff */
[----:B------:R-:W-:Y:S02]  /*60b0*/  UISETP.NE.AND UP1, UPT, UR42, 0x1, UPT ;  /* 0x000000012a00788c */ /* 0x000fe4000bf25270 */
[----:B------:R-:W-:Y:S01]  /*60c0*/  UISETP.NE.AND UP2, UPT, UR45, 0x1, UPT ;  /* 0x000000012d00788c */ /* 0x000fe2000bf45270 */
[----:B------:R-:W-:Y:S02]  /*60d0*/  UMOV UR4, UR5 ;  /* 0x0000000500047c82 */ /* 0x000fe40008000000 */
[----:B--2---:R-:W-:Y:S03]  /*60e0*/  USHF.R.U32.HI UR5, URZ, UR12, UR4 ;  /* 0x0000000cff057299 */ /* 0x004fe60008011604 */
[----:B------:R-:W-:Y:S02]  /*60f0*/  UMOV UR4, UR7 ;  /* 0x0000000700047c82 */ /* 0x000fe40008000000 */
[----:B------:R-:W-:Y:S02]  /*6100*/  USHF.R.U32.HI UR7, URZ, UR57, UR4 ;  /* 0x00000039ff077299 */ /* 0x000fe40008011604 */
[----:B------:R-:W-:Y:S02]  /*6110*/  USEL UR4, UR53, UR5, !UP0 ;  /* 0x0000000535047287 */ /* 0x000fe4000c000000 */
[----:B------:R-:W-:Y:S01]  /*6120*/  USEL UR7, UR60, UR7, !UP1 ;  /* 0x000000073c077287 */ /* 0x000fe2000c800000 */
[----:B------:R-:W-:Y:S01]  /*6130*/  UMOV UR5, UR9 ;  /* 0x0000000900057c82 */ /* 0x000fe20008000000 */
[----:B------:R-:W-:Y:S02]  /*6140*/  UIMAD.WIDE.U32 UR8, UR4, UR40, URZ ;  /* 0x00000028040872a5 */ /* 0x000fe4000f8e00ff */
[----:B------:R-:W-:Y:S03]  /*6150*/  USHF.R.U32.HI UR6, URZ, UR12, UR5 ;  /* 0x0000000cff067299 */ /* 0x000fe60008011605 */
[----:B------:R-:W-:Y:S01]  /*6160*/  UMOV UR5, UR11 ;  /* 0x0000000b00057c82 */ /* 0x000fe20008000000 */
[----:B------:R-:W-:Y:S02]  /*6170*/  UIMAD.WIDE.U32 UR10, UR7, UR40, URZ ;  /* 0x00000028070a72a5 */ /* 0x000fe4000f8e00ff */
[----:B------:R-:W-:Y:S02]  /*6180*/  USHF.R.U32.HI UR12, URZ, UR57, UR5 ;  /* 0x00000039ff0c7299 */ /* 0x000fe40008011605 */
[----:B------:R-:W-:Y:S01]  /*6190*/  USEL UR6, UR37, UR6, !UP0 ;  /* 0x0000000625067287 */ /* 0x000fe2000c000000 */
[----:B------:R-:W-:Y:S02]  /*61a0*/  UMOV UR5, UR9 ;  /* 0x0000000900057c82 */ /* 0x000fe40008000000 */
[----:B------:R-:W-:Y:S01]  /*61b0*/  UMOV UR10, UR11 ;  /* 0x0000000b000a7c82 */ /* 0x000fe20008000000 */
[----:B------:R-:W-:Y:S02]  /*61c0*/  @UP2 USHF.R.U32.HI UR4, URZ, UR41, UR5 ;  /* 0x00000029ff042299 */ /* 0x000fe40008011605 */
[----:B------:R-:W-:Y:S02]  /*61d0*/  @UP2 USHF.R.U32.HI UR7, URZ, UR41, UR10 ;  /* 0x00000029ff072299 */ /* 0x000fe4000801160a */
[----:B------:R-:W-:Y:S02]  /*61e0*/  UIMAD UR4, UR45, UR4, URZ ;  /* 0x000000042d0472a4 */ /* 0x000fe4000f8e02ff */
        /* <DEDUP_REMOVED lines=8> */
[----:B------:R-:W-:Y:S02]  /*6270*/  USEL UR11, UR6, UR4, !UP2 ;  /* 0x00000004060b7287 */ /* 0x000fe4000d000000 */
[----:B------:R-:W-:Y:S02]  /*6280*/  UIADD3 UR8, UPT, UPT, -UR5, URZ, URZ ;  /* 0x000000ff05087290 */ /* 0x000fe4000fffe1ff */
[----:B------:R-:W-:Y:S01]  /*6290*/  UIADD3 UR10, UPT, UPT, -UR11, URZ, URZ ;  /* 0x000000ff0b0a7290 */ /* 0x000fe2000fffe1ff */
[----:B------:R-:W-:Y:S01]  /*62a0*/  @!UP0 UMOV UR4, UR9 ;  /* 0x0000000900048c82 */ /* 0x000fe20008000000 */
[----:B------:R-:W-:Y:S02]  /*62b0*/  UIADD3 UR9, UPT, UPT, -UR6, URZ, URZ ;  /* 0x000000ff06097290 */ /* 0x000fe4000fffe1ff */
[----:B------:R-:W-:Y:S02]  /*62c0*/  @!UP0 USHF.R.U32.HI UR4, URZ, UR41, UR4 ;  /* 0x00000029ff048299 */ /* 0x000fe40008011604 */
[----:B------:R-:W-:Y:S02]  /*62d0*/  UIMAD UR10, UR45, UR10, UR6 ;  /* 0x0000000a2d0a72a4 */ /* 0x000fe4000f8e0206 */
[----:B------:R-:W-:Y:S04]  /*62e0*/  @!UP0 USEL UR4, UR5, UR4, !UP2 ;  /* 0x0000000405048287 */ /* 0x000fe8000d000000 */
[----:B------:R-:W-:Y:S02]  /*62f0*/  @!UP0 UIMAD UR10, UR7, UR10, UR4 ;  /* 0x0000000a070a82a4 */ /* 0x000fe4000f8e0204 */
[----:B------:R-:W-:Y:S02]  /*6300*/  @!UP0 UIADD3 UR11, UPT, UPT, UR11, -UR4, URZ ;  /* 0x800000040b0b8290 */ /* 0x000fe4000fffe0ff */
[----:B------:R-:W-:Y:S02]  /*6310*/  UIMAD UR7, UR42, UR8, UR38 ;  /* 0x000000082a0772a4 */ /* 0x000fe4000f8e0226 */
[----:B------:R-:W-:Y:S02]  /*6320*/  @!UP0 UIMAD UR6, UR11, UR45, UR5 ;  /* 0x0000002d0b0682a4 */ /* 0x000fe4000f8e0205 */
[----:B------:R-:W-:Y:S01]  /*6330*/  UIMAD UR4, UR58, UR9, UR37 ;  /* 0x000000093a0472a4 */ /* 0x000fe2000f8e0225 */
[----:B------:R-:W-:Y:S02]  /*6340*/  @!UP0 UMOV UR5, UR10 ;  /* 0x0000000a00058c82 */ /* 0x000fe40008000000 */
[----:B------:R-:W-:Y:S02]  /*6350*/  UIMAD UR38, UR5, UR42, UR7 ;  /* 0x0000002a052672a4 */ /* 0x000fe4000f8e0207 */
[----:B------:R-:W-:Y:S11]  /*6360*/  UIMAD UR37, UR6, UR58, UR4 ;  /* 0x0000003a062572a4 */ /* 0x000ff6000f8e0204 */
[----:B------:R-:W-:Y:S01]  /*6370*/  @!UPT UIADD3 URZ, UPT, UPT, URZ, URZ, URZ ;  /* 0x000000fffffff290 */ /* 0x000fe2000fffe0ff */
.L_x_107:
[----:B------:R-:W-:Y:S01]  /*6380*/  UISETP.NE.AND UP0, UPT, UR39, 0x1, UPT ;  /* 0x000000012700788c */ /* 0x000fe2000bf05270 */
[----:B------:R-:W-:Y:S01]  /*6390*/  LOP3.LUT P0, RZ, R52, 0x90, RZ, 0xc0, !PT ;  /* 0x0000009034ff7812 */ /* 0x000fe2000780c0ff */
[----:B------:R-:W-:Y:S01]  /*63a0*/  USHF.L.U32 UR50, UR20, 0x6, URZ ;  /* 0x0000000614327899 */ /* 0x000fe200080006ff */
[----:B------:R-:W-:Y:S01]  /*63b0*/  BSSY.RECONVERGENT B6, `(.L_x_108) ;  /* 0x0000034000067945 */ /* 0x000fe20003800200 */
[----:B------:R-:W-:Y:S01]  /*63c0*/  USHF.L.U32 UR49, UR24, 0x7, URZ ;  /* 0x0000000718317899 */ /* 0x000fe200080006ff */
[----:B------:R-:W-:Y:S06]  /*63d0*/  IADD3 R55, PT, PT, R55, 0x1, RZ ;  /* 0x0000000137377810 */ /* 0x000fec0007ffe0ff */
[----:B------:R-:W2:Y:S01]  /*63e0*/  @!UP0 LDCU.128 UR12, c[0x0][0xb10] ;  /* 0x00016200ff0c87ac */ /* 0x000ea20008000c00 */
[----:B------:R-:W3:Y:S01]  /*63f0*/  @!UP0 LDCU UR5, c[0x0][0xb0c] ;  /* 0x00016180ff0587ac */ /* 0x000ee20008000800 */
[----:B------:R-:W4:Y:S01]  /*6400*/  @!UP0 LDCU UR10, c[0x0][0xb20] ;  /* 0x00016400ff0a87ac */ /* 0x000f220008000800 */
[----:B--2---:R-:W-:Y:S02]  /*6410*/  UIMAD.WIDE.U32 UR8, UR38, UR12, URZ ;  /* 0x0000000c260872a5 */ /* 0x004fe4000f8e00ff */
[----:B------:R-:W-:Y:S02]  /*6420*/  UIMAD.WIDE.U32 UR6, UR37, UR15, URZ ;  /* 0x0000000f250672a5 */ /* 0x000fe4000f8e00ff */
[----:B------:R-:W-:Y:S03]  /*6430*/  @!UP0 UISETP.NE.AND UP1, UPT, UR14, 0x1, UPT ;  /* 0x000000010e00888c */ /* 0x000fe6000bf25270 */
[----:B------:R-:W-:Y:S01]  /*6440*/  @!UP0 UMOV UR4, UR9 ;  /* 0x0000000900048c82 */ /* 0x000fe20008000000 */
[----:B---3--:R-:W-:Y:S02]  /*6450*/  @!UP0 UISETP.NE.AND UP2, UPT, UR5, 0x1, UPT ;  /* 0x000000010500888c */ /* 0x008fe4000bf45270 */
[----:B------:R-:W-:Y:S01]  /*6460*/  @!UP0 USHF.R.U32.HI UR4, URZ, UR13, UR4 ;  /* 0x0000000dff048299 */ /* 0x000fe20008011604 */
[----:B------:R-:W-:Y:S02]  /*6470*/  @!UP0 UMOV UR6, UR7 ;  /* 0x0000000700068c82 */ /* 0x000fe40008000000 */
[----:B----4-:R-:W-:Y:S02]  /*6480*/  @!UP0 USHF.R.U32.HI UR6, URZ, UR10, UR6 ;  /* 0x0000000aff068299 */ /* 0x010fe40008011606 */
[----:B------:R-:W-:Y:S02]  /*6490*/  @!UP0 USEL UR7, UR38, UR4, !UP2 ;  /* 0x0000000426078287 */ /* 0x000fe4000d000000 */
[----:B------:R-:W-:Y:S04]  /*64a0*/  @!UP0 USEL UR6, UR37, UR6, !UP1 ;  /* 0x0000000625068287 */ /* 0x000fe8000c800000 */
[----:B------:R-:W-:Y:S02]  /*64b0*/  @!UP0 UIADD3 UR4, UPT, UPT, -UR7, UR6, URZ ;  /* 0x0000000607048290 */ /* 0x000fe4000fffe1ff */
[----:B------:R-:W-:Y:S02]  /*64c0*/  @!UP0 UIADD3 UR6, UPT, UPT, UR7, -UR6, URZ ;  /* 0x8000000607068290 */ /* 0x000fe4000fffe0ff */
[----:B------:R-:W-:Y:S02]  /*64d0*/  @!UP0 UIMAD UR38, UR4, UR5, UR38 ;  /* 0x00000005042682a4 */ /* 0x000fe4000f8e0226 */
[----:B------:R-:W-:Y:S01]  /*64e0*/  @!UP0 UIMAD UR37, UR6, UR14, UR37 ;  /* 0x0000000e062582a4 */ /* 0x000fe2000f8e0225 */
[----:B------:R-:W-:Y:S11]  /*64f0*/  @!P0 BRA `(.L_x_109) ;  /* 0x00000000007c8947 */ /* 0x000ff60003800000 */
[----:B------:R-:W2:Y:S01]  /*6500*/  LDCU.64 UR8, c[0x4][0x80] ;  /* 0x01001000ff0877ac */ /* 0x000ea20008000a00 */
[----:B------:R-:W-:Y:S01]  /*6510*/  MOV R2, 0x0 ;  /* 0x0000000000027802 */ /* 0x000fe20000000f00 */
[----:B------:R-:W-:Y:S02]  /*6520*/  HFMA2 R12, -RZ, RZ, 0, 5.9604644775390625e-08 ;  /* 0x00000001ff0c7431 */ /* 0x000fe400000001ff */
[----:B------:R-:W-:Y:S01]  /*6530*/  IMAD.MOV.U32 R8, RZ, RZ, 0x70 ;  /* 0x00000070ff087424 */ /* 0x000fe200078e00ff */
[----:B------:R3:W4:Y:S01]  /*6540*/  LDC.64 R14, c[0x4][R2] ;  /* 0x01000000020e7b82 */ /* 0x0007220000000a00 */
[----:B------:R-:W1:Y:S01]  /*6550*/  LDCU.64 UR6, c[0x4][0x88] ;  /* 0x01001100ff0677ac */ /* 0x000e620008000a00 */
[----:B------:R-:W-:Y:S01]  /*6560*/  IMAD.MOV.U32 R13, RZ, RZ, RZ ;  /* 0x000000ffff0d7224 */ /* 0x000fe200078e00ff */
[----:B------:R-:W1:Y:S01]  /*6570*/  LDCU.64 UR4, c[0x4][0x8] ;  /* 0x01000100ff0477ac */ /* 0x000e620008000a00 */
[----:B--2---:R-:W-:Y:S01]  /*6580*/  MOV R5, UR9 ;  /* 0x0000000900057c02 */ /* 0x004fe20008000f00 */
[----:B------:R-:W-:Y:S01]  /*6590*/  IMAD.U32 R4, RZ, RZ, UR8 ;  /* 0x00000008ff047e24 */ /* 0x000fe2000f8e00ff */
[----:B-1----:R-:W-:Y:S01]  /*65a0*/  MOV R7, UR7 ;  /* 0x0000000700077c02 */ /* 0x002fe20008000f00 */
[----:B------:R-:W-:Y:S01]  /*65b0*/  IMAD.U32 R6, RZ, RZ, UR6 ;  /* 0x00000006ff067e24 */ /* 0x000fe2000f8e00ff */
[----:B------:R-:W-:Y:S01]  /*65c0*/  MOV R11, UR5 ;  /* 0x00000005000b7c02 */ /* 0x000fe20008000f00 */
[----:B------:R-:W-:Y:S02]  /*65d0*/  IMAD.U32 R10, RZ, RZ, UR4 ;  /* 0x00000004ff0a7e24 */ /* 0x000fe4000f8e00ff */
[----:B------:R-:W-:Y:S07]  /*65e0*/  LEPC R20, `(.L_x_110) ;  /* 0x000000001014794e */ /* 0x000fee0000000000 */
[----:B---345:R-:W-:Y:S05]  /*65f0*/  CALL.ABS.NOINC R14 ;  /* 0x000000000e007343 */ /* 0x038fea0003c00000 */
.L_x_110:
[----:B------:R-:W1:Y:S01]  /*6600*/  LDCU.64 UR8, c[0x4][0x80] ;  /* 0x01001000ff0877ac */ /* 0x000e620008000a00 */
[----:B------:R-:W2:Y:S01]  /*6610*/  LDC.64 R2, c[0x4][R2] ;  /* 0x0100000002027b82 */ /* 0x000ea20000000a00 */
[----:B------:R-:W-:Y:S02]  /*6620*/  HFMA2 R12, -RZ, RZ, 0, 5.9604644775390625e-08 ;  /* 0x00000001ff0c7431 */ /* 0x000fe400000001ff */
[----:B------:R-:W-:Y:S02]  /*6630*/  IMAD.MOV.U32 R8, RZ, RZ, 0x70 ;  /* 0x00000070ff087424 */ /* 0x000fe400078e00ff */
[----:B------:R-:W-:Y:S01]  /*6640*/  IMAD.MOV.U32 R13, RZ, RZ, RZ ;  /* 0x000000ffff0d7224 */ /* 0x000fe200078e00ff */
[----:B------:R-:W3:Y:S01]  /*6650*/  LDCU.64 UR6, c[0x4][0x88] ;  /* 0x01001100ff0677ac */ /* 0x000ee20008000a00 */
[----:B------:R-:W4:Y:S01]  /*6660*/  LDCU.64 UR4, c[0x4][0x8] ;  /* 0x01000100ff0477ac */ /* 0x000f220008000a00 */
[----:B-1----:R-:W-:Y:S02]  /*6670*/  MOV R4, UR8 ;  /* 0x0000000800047c02 */ /* 0x002fe40008000f00 */
[----:B------:R-:W-:Y:S02]  /*6680*/  MOV R5, UR9 ;  /* 0x0000000900057c02 */ /* 0x000fe40008000f00 */
[----:B---3--:R-:W-:Y:S01]  /*6690*/  MOV R7, UR7 ;  /* 0x0000000700077c02 */ /* 0x008fe20008000f00 */
[----:B------:R-:W-:Y:S01]  /*66a0*/  IMAD.U32 R6, RZ, RZ, UR6 ;  /* 0x00000006ff067e24 */ /* 0x000fe2000f8e00ff */
[----:B----4-:R-:W-:Y:S01]  /*66b0*/  MOV R11, UR5 ;  /* 0x00000005000b7c02 */ /* 0x010fe20008000f00 */
[----:B------:R-:W-:Y:S02]  /*66c0*/  IMAD.U32 R10, RZ, RZ, UR4 ;  /* 0x00000004ff0a7e24 */ /* 0x000fe4000f8e00ff */
[----:B------:R-:W-:Y:S07]  /*66d0*/  LEPC R20, `(.L_x_109) ;  /* 0x000000001014794e */ /* 0x000fee0000000000 */
[----:B--2---:R-:W-:Y:S05]  /*66e0*/  CALL.ABS.NOINC R2 ;  /* 0x0000000002007343 */ /* 0x004fea0003c00000 */
.L_x_109:
[----:B------:R-:W-:Y:S05]  /*66f0*/  BSYNC.RECONVERGENT B6 ;  /* 0x0000000000067941 */ /* 0x000fea0003800200 */
.L_x_108:
[----:B------:R-:W-:Y:S02]  /*6700*/  R2UR UR6, R51 ;  /* 0x00000000330672ca */ /* 0x000fe400000e0000 */
[----:B------:R-:W-:Y:S02]  /*6710*/  R2UR UR5, R49 ;  /* 0x00000000310572ca */ /* 0x000fe400000e0000 */
[----:B------:R-:W-:Y:S02]  /*6720*/  R2UR UR4, R48 ;  /* 0x00000000300472ca */ /* 0x000fe400000e0000 */
[----:B------:R-:W-:Y:S02]  /*6730*/  ISETP.NE.U32.AND P4, PT, R42, RZ, PT ;  /* 0x000000ff2a00720c */ /* 0x000fe40003f85070 */
[----:B------:R-:W-:Y:S02]  /*6740*/  ISETP.NE.U32.AND P2, PT, RZ, UR54, PT ;  /* 0x00000036ff007c0c */ /* 0x000fe4000bf45070 */
[----:B------:R-:W-:Y:S02]  /*6750*/  ISETP.NE.AND.EX P4, PT, R43, RZ, PT, P4 ;  /* 0x000000ff2b00720c */ /* 0x000fe40003f85340 */
[----:B------:R-:W-:Y:S01]  /*6760*/  ISETP.NE.AND.EX P2, PT, RZ, UR55, PT, P2 ;  /* 0x00000037ff007c0c */ /* 0x000fe2000bf45320 */
[----:B------:R-:W-:Y:S02]  /*6770*/  UISETP.NE.AND UP2, UPT, UR6, URZ, UPT ;  /* 0x000000ff0600728c */ /* 0x000fe4000bf45270 */
[----:B------:R-:W-:Y:S04]  /*6780*/  UISETP.NE.U32.AND UP0, UPT, UR5, URZ, UPT ;  /* 0x000000ff0500728c */ /* 0x000fe8000bf05070 */
[----:B------:R-:W-:Y:S01]  /*6790*/  UISETP.NE.AND.EX UP1, UPT, UR4, URZ, UPT, UP0 ;  /* 0x000000ff0400728c */ /* 0x000fe2000bf25300 */
[----:B------:R-:W-:Y:S01]  /*67a0*/  PLOP3.LUT P1, PT, PT, PT, UP2, 0x80, 0x8 ;  /* 0x000000000008781c */ /* 0x000fe20003f2f028 */
[----:B------:R-:W-:Y:S03]  /*67b0*/  UPLOP3.LUT UP0, UPT, UPT, UPT, UPT, 0x40, 0x4 ;  /* 0x000000000004789c */ /* 0x000fe60003f0e870 */
[----:B------:R-:W-:Y:S06]  /*67c0*/  @UP2 UPLOP3.LUT UP0, UPT, UPT, UPT, UP1, 0x80, 0x8 ;  /* 0x000000000008289c */ /* 0x000fec0003f0f010 */
[----:B------:R-:W-:Y:S01]  /*67d0*/  PLOP3.LUT P0, PT, PT, PT, UP0, 0x80, 0x8 ;  /* 0x000000000008781c */ /* 0x000fe20003f0f008 */
[----:B------:R-:W-:Y:S01]  /*67e0*/  @!UPT UIADD3 URZ, UPT, UPT, URZ, URZ, URZ ;  /* 0x000000fffffff290 */ /* 0x000fe2000fffe0ff */
[----:B------:R-:W-:Y:S11]  /*67f0*/  BRA.U !UP1, `(.L_x_111) ;  /* 0x0000000109407547 */ /* 0x000ff6000b800000 */
[----:B------:R-:W-:Y:S01]  /*6800*/  UISETP.NE.U32.AND UP0, UPT, UR54, URZ, UPT ;  /* 0x000000ff3600728c */ /* 0x000fe2000bf05070 */
[----:B------:R-:W-:Y:S01]  /*6810*/  R2UR UR6, R49 ;  /* 0x00000000310672ca */ /* 0x000fe200000e0000 */
[----:B------:R-:W2:Y:S01]  /*6820*/  LDCU.64 UR8, c[0x0][0x358] ;  /* 0x00006b00ff0877ac */ /* 0x000ea20008000a00 */
[----:B------:R-:W-:Y:S02]  /*6830*/  HFMA2 R46, -RZ, RZ, 0, 5.9604644775390625e-08 ;  /* 0x00000001ff2e7431 */ /* 0x000fe400000001ff */
[----:B-1----:R-:W-:Y:S01]  /*6840*/  IMAD.MOV.U32 R0, RZ, RZ, 0x1 ;  /* 0x00000001ff007424 */ /* 0x002fe200078e00ff */
[----:B------:R-:W-:Y:S06]  /*6850*/  UISETP.NE.AND.EX UP0, UPT, UR55, URZ, UPT, UP0 ;  /* 0x000000ff3700728c */ /* 0x000fec000bf05300 */
[----:B------:R-:W-:Y:S05]  /*6860*/  PLOP3.LUT P3, PT, PT, PT, UP0, 0x80, 0x8 ;  /* 0x000000000008781c */ /* 0x000fea0003f6f008 */
[----:B------:R-:W1:Y:S01]  /*6870*/  @UP0 LDCU.64 UR4, c[0x0][0x888] ;  /* 0x00011100ff0407ac */ /* 0x000e620008000a00 */
[----:B------:R-:W-:Y:S07]  /*6880*/  @UP0 UIMAD UR6, UR36, UR6, URZ ;  /* 0x00000006240602a4 */ /* 0x000fee000f8e02ff */
[----:B------:R-:W-:Y:S01]  /*6890*/  @!P3 PRMT R46, R0, 0x7610, R46 ;  /* 0x00007610002eb816 */ /* 0x000fe2000000002e */
[----:B-1----:R-:W-:Y:S06]  /*68a0*/  @UP0 UIMAD.WIDE UR4, UR6, 0x4, UR4 ;  /* 0x00000004060408a5 */ /* 0x002fec000f8e0204 */
[----:B------:R-:W-:Y:S02]  /*68b0*/  IMAD.U32 R2, RZ, RZ, UR4 ;  /* 0x00000004ff027e24 */ /* 0x000fe4000f8e00ff */
[----:B------:R-:W-:Y:S03]  /*68c0*/  IMAD.U32 R3, RZ, RZ, UR5 ;  /* 0x00000005ff037e24 */ /* 0x000fe6000f8e00ff */
[----:B------:R-:W1:Y:S02]  /*68d0*/  @!UP0 LDCU UR4, c[0x0][0x880] ;  /* 0x00011000ff0487ac */ /* 0x000e640008000800 */
[----:B--2--5:R2:W5:Y:S02]  /*68e0*/  @P3 LDG.E R27, desc[UR8][R2.64] ;  /* 0x00000008021b3981 */ /* 0x024564000c1e1900 */
[----:B-12---:R-:W-:Y:S02]  /*68f0*/  @!P3 MOV R27, UR4 ;  /* 0x00000004001bbc02 */ /* 0x006fe40008000f00 */
.L_x_111:
[----:B------:R-:W-:Y:S05]  /*6900*/  @!P4 BRA `(.L_x_112) ;  /* 0x000000000024c947 */ /* 0x000fea0003800000 */
[----:B------:R-:W-:Y:S01]  /*6910*/  ISETP.NE.U32.AND P3, PT, R40, RZ, PT ;  /* 0x000000ff2800720c */ /* 0x000fe20003f65070 */
[----:B------:R-:W2:Y:S03]  /*6920*/  LDCU.64 UR4, c[0x0][0x358] ;  /* 0x00006b00ff0477ac */ /* 0x000ea60008000a00 */
[----:B------:R-:W-:Y:S11]  /*6930*/  ISETP.NE.AND.EX P3, PT, R41, RZ, PT, P3 ;  /* 0x000000ff2900720c */ /* 0x000ff60003f65330 */
[----:B------:R-:W-:Y:S02]  /*6940*/  @!UPT UIADD3 URZ, UPT, UPT, URZ, URZ, URZ ;  /* 0x000000fffffff290 */ /* 0x000fe4000fffe0ff */
[----:B------:R-:W3:Y:S01]  /*6950*/  @P3 LDC.64 R2, c[0x0][0x8a8] ;  /* 0x00022a00ff023b82 */ /* 0x000ee20000000a00 */
[----:B-1----:R-:W-:Y:S04]  /*6960*/  @P3 IMAD R0, R42, UR36, RZ ;  /* 0x000000242a003c24 */ /* 0x002fe8000f8e02ff */
[----:B---3--:R-:W-:Y:S05]  /*6970*/  @P3 IMAD.WIDE R2, R0, 0x4, R2 ;  /* 0x0000000400023825 */ /* 0x008fea00078e0202 */
[----:B--2--5:R2:W5:Y:S02]  /*6980*/  @P3 LDG.E R24, desc[UR4][R2.64] ;  /* 0x0000000402183981 */ /* 0x024564000c1e1900 */
[----:B--2---:R-:W3:Y:S02]  /*6990*/  @!P3 LDC R24, c[0x0][0x8a0] ;  /* 0x00022800ff18bb82 */ /* 0x004ee40000000800 */
.L_x_112:
[----:B-----5:R-:W-:Y:S01]  /*69a0*/  FSETP.NEU.AND P3, PT, R27, RZ, PT ;  /* 0x000000ff1b00720b */ /* 0x020fe20003f6d000 */
[----:B------:R-:W-:Y:S01]  /*69b0*/  IMAD.SHL.U32 R56, R44, 0x2, RZ ;  /* 0x000000022c387824 */ /* 0x000fe200078e00ff */
[----:B------:R-:W-:Y:S01]  /*69c0*/  SEL R3, RZ, 0xffffffff, P2 ;  /* 0xffffffffff037807 */ /* 0x000fe20001000000 */
[----:B------:R-:W-:Y:S01]  /*69d0*/  BSSY B1, `(.L_x_113) ;  /* 0x0000034000017945 */ /* 0x000fe20003800000 */
[----:B------:R-:W-:Y:S01]  /*69e0*/  @P1 LOP3.LUT P2, RZ, R46, 0xff, RZ, 0xc0, !PT ;  /* 0x000000ff2eff1812 */ /* 0x000fe2000784c0ff */
[----:B------:R-:W-:Y:S01]  /*69f0*/  IMAD.MOV.U32 R63, RZ, RZ, 0x1 ;  /* 0x00000001ff3f7424 */ /* 0x000fe200078e00ff */
[----:B-1----:R-:W-:Y:S01]  /*6a00*/  @P1 SEL R0, RZ, 0xffffffff, P3 ;  /* 0xffffffffff001807 */ /* 0x002fe20001800000 */
[C---:B------:R-:W-:Y:S01]  /*6a10*/  IMAD R25, R22.reuse, 0x40, R23 ;  /* 0x0000004016197824 */ /* 0x040fe200078e0217 */
[----:B------:R-:W-:Y:S01]  /*6a20*/  LOP3.LUT R59, R59, 0x1, RZ, 0x3c, !PT ;  /* 0x000000013b3b7812 */ /* 0x000fe200078e3cff */
[----:B------:R-:W-:Y:S01]  /*6a30*/  IMAD.MOV.U32 R26, RZ, RZ, RZ ;  /* 0x000000ffff1a7224 */ /* 0x000fe200078e00ff */
[C---:B------:R-:W-:Y:S02]  /*6a40*/  @P0 SEL R0, R3.reuse, R0, !P2 ;  /* 0x0000000003000207 */ /* 0x040fe40005000000 */
[----:B------:R-:W-:Y:S02]  /*6a50*/  CS2R R38, SRZ ;  /* 0x0000000000267805 */ /* 0x000fe4000001ff00 */
[----:B------:R-:W-:Y:S02]  /*6a60*/  LEA R53, R22, UR43, 0x3 ;  /* 0x0000002b16357c11 */ /* 0x000fe4000f8e18ff */
[----:B------:R-:W-:Y:S02]  /*6a70*/  CS2R R36, SRZ ;  /* 0x0000000000247805 */ /* 0x000fe4000001ff00 */
[----:B------:R-:W-:Y:S02]  /*6a80*/  @P1 LOP3.LUT R0, R0, 0x1, RZ, 0xc0, !PT ;  /* 0x0000000100001812 */ /* 0x000fe400078ec0ff */
[----:B------:R-:W-:Y:S02]  /*6a90*/  CS2R R30, SRZ ;  /* 0x00000000001e7805 */ /* 0x000fe4000001ff00 */
[----:B------:R-:W-:Y:S02]  /*6aa0*/  PLOP3.LUT P2, PT, PT, PT, UP1, 0x80, 0x8 ;  /* 0x000000000008781c */ /* 0x000fe40003f4f018 */
[----:B------:R-:W-:Y:S02]  /*6ab0*/  CS2R R28, SRZ ;  /* 0x00000000001c7805 */ /* 0x000fe4000001ff00 */
[----:B------:R-:W-:Y:S01]  /*6ac0*/  ISETP.NE.U32.OR P6, PT, R0, 0x1, !P1 ;  /* 0x000000010000780c */ /* 0x000fe20004fc5470 */
[----:B------:R-:W-:Y:S01]  /*6ad0*/  VIADD R62, R56, UR43 ;  /* 0x0000002b383e7c36 */ /* 0x000fe20008000000 */
[----:B------:R-:W-:Y:S02]  /*6ae0*/  LOP3.LUT P4, R54, R46, 0xff, RZ, 0xc0, !PT ;  /* 0x000000ff2e367812 */ /* 0x000fe4000788c0ff */
[----:B------:R-:W-:Y:S02]  /*6af0*/  SEL R2, RZ, 0xffffffff, P3 ;  /* 0xffffffffff027807 */ /* 0x000fe40001800000 */
[----:B------:R-:W-:Y:S03]  /*6b00*/  P2R R61, PR, RZ, 0x40 ;  /* 0x00000040ff3d7803 */ /* 0x000fe60000000000 */
[----:B------:R-:W-:Y:S04]  /*6b10*/  @P2 SEL R2, R3, R2, !P4 ;  /* 0x0000000203022207 */ /* 0x000fe80006000000 */
[----:B------:R-:W-:Y:S02]  /*6b20*/  @P6 SHF.L.U32 R0, R59, 0x1f, RZ ;  /* 0x0000001f3b006819 */ /* 0x000fe400000006ff */
[----:B------:R-:W-:Y:S02]  /*6b30*/  LOP3.LUT R2, R2, 0x1, RZ, 0xc0, !PT ;  /* 0x0000000102027812 */ /* 0x000fe400078ec0ff */
[----:B------:R1:W2:Y:S02]  /*6b40*/  @P6 SYNCS.PHASECHK.TRANS64.TRYWAIT P1, [UR43+0x50], R0 ;  /* 0x00005000ff0065a7 */ /* 0x0002a4000802112b */
[----:B------:R-:W-:Y:S04]  /*6b50*/  ISETP.NE.U32.AND P5, PT, R2, 0x1, PT ;  /* 0x000000010200780c */ /* 0x000fe80003fa5070 */
[----:B------:R-:W-:Y:S02]  /*6b60*/  P2R R64, PR, RZ, 0x20 ;  /* 0x00000020ff407803 */ /* 0x000fe40000000000 */
[----:B-1----:R-:W-:Y:S04]  /*6b70*/  SHF.L.U32 R0, R58, 0x1f, RZ ;  /* 0x0000001f3a007819 */ /* 0x002fe800000006ff */
[----:B------:R1:W4:Y:S01]  /*6b80*/  SYNCS.PHASECHK.TRANS64.TRYWAIT P0, [R53+URZ+0xc0], R0 ;  /* 0x0000c000350075a7 */ /* 0x00032200080011ff */
[----:B--2---:R-:W-:Y:S01]  /*6b90*/  @P6 SEL R63, RZ, 0x1, !P1 ;  /* 0x00000001ff3f6807 */ /* 0x004fe20004800000 */
[----:B-1----:R-:W-:Y:S06]  /*6ba0*/  @!P6 BRA `(.L_x_114) ;  /* 0x000000000058e947 */ /* 0x002fec0003800000 */
[C---:B------:R-:W-:Y:S01]  /*6bb0*/  VIADD R2, R62.reuse, 0x200 ;  /* 0x000002003e027836 */ /* 0x040fe20000000000 */
[----:B------:R-:W-:Y:S01]  /*6bc0*/  LOP3.LUT P6, RZ, R45, 0x40, RZ, 0xc0, !PT ;  /* 0x000000402dff7812 */ /* 0x000fe200078cc0ff */
[----:B------:R-:W-:Y:S01]  /*6bd0*/  BSSY B0, `(.L_x_115) ;  /* 0x000000e000007945 */ /* 0x000fe20003800000 */
[----:B------:R-:W-:Y:S01]  /*6be0*/  ISETP.NE.AND P2, PT, R63, RZ, PT ;  /* 0x000000ff3f00720c */ /* 0x000fe20003f45270 */
[----:B------:R-:W-:Y:S01]  /*6bf0*/  @P5 VIADD R4, R62, 0x210 ;  /* 0x000002103e045836 */ /* 0x000fe20000000000 */
[----:B------:R-:W-:Y:S01]  /*6c00*/  PLOP3.LUT P1, PT, PT, PT, PT, 0x8, 0x80 ;  /* 0x000000000080781c */ /* 0x000fe20003f2e170 */
[----:B------:R-:W-:Y:S01]  /*6c10*/  IMAD.MOV.U32 R39, RZ, RZ, RZ ;  /* 0x000000ffff277224 */ /* 0x000fe200078e00ff */
[----:B------:R-:W-:Y:S02]  /*6c20*/  @P5 PLOP3.LUT P1, PT, P6, PT, PT, 0x80, 0x8 ;  /* 0x000000000008581c */ /* 0x000fe4000372f070 */
[----:B------:R-:W-:Y:S02]  /*6c30*/  CS2R R36, SRZ ;  /* 0x0000000000247805 */ /* 0x000fe4000001ff00 */
[----:B------:R-:W-:Y:S02]  /*6c40*/  CS2R R30, SRZ ;  /* 0x00000000001e7805 */ /* 0x000fe4000001ff00 */
[----:B------:R-:W-:Y:S07]  /*6c50*/  CS2R R28, SRZ ;  /* 0x00000000001c7805 */ /* 0x000fee000001ff00 */
[----:B------:R-:W-:Y:S01]  /*6c60*/  @P1 VIADD R4, R2, 0xfffffff0 ;  /* 0xfffffff002041836 */ /* 0x000fe20000000000 */
[----:B------:R-:W-:Y:S06]  /*6c70*/  @P2 BRA `(.L_x_116) ;  /* 0x00000000000c2947 */ /* 0x000fec0003800000 */
[----:B------:R-:W-:Y:S04]  /*6c80*/  SHF.L.U32 R3, R59, 0x1f, RZ ;  /* 0x0000001f3b037819 */ /* 0x000fe800000006ff */
[----:B------:R-:W1:Y:S02]  /*6c90*/  SYNCS.PHASECHK.TRANS64.TRYWAIT P1, [UR43+0x50], R3 ;  /* 0x00005003ff0075a7 */ /* 0x000e64000802112b */
[----:B-1----:R-:W-:Y:S05]  /*6ca0*/  @!P1 BRA `(.L_x_117) ;  /* 0x0000003000649947 */ /* 0x002fea0003800000 */
.L_x_116:
[----:B------:R-:W-:Y:S05]  /*6cb0*/  BSYNC B0 ;  /* 0x0000000000007941 */ /* 0x000fea0003800000 */
.L_x_115:
[----:B------:R-:W-:Y:S01]  /*6cc0*/  ISETP.NE.AND P1, PT, R64, RZ, PT ;  /* 0x000000ff4000720c */ /* 0x000fe20003f25270 */
[----:B------:R-:W-:Y:S11]  /*6cd0*/  HFMA2 R26, -RZ, RZ, 0, 5.9604644775390625e-08 ;  /* 0x00000001ff1a7431 */ /* 0x000ff600000001ff */
[----:B------:R-:W-:Y:S01]  /*6ce0*/  @!UPT UIADD3 URZ, UPT, UPT, URZ, URZ, URZ ;  /* 0x000000fffffff290 */ /* 0x000fe2000fffe0ff */
[----:B------:R2:W1:Y:S04]  /*6cf0*/  @P1 LDS.128 R36, [R4] ;  /* 0x0000000004241984 */ /* 0x0004680000000c00 */
[----:B------:R2:W1:Y:S02]  /*6d00*/  @P1 LDS.128 R28, [R56+UR43+0x200] ;  /* 0x0002002b381c1984 */ /* 0x0004640008000c00 */
.L_x_114:
[----:B------:R-:W-:Y:S05]  /*6d10*/  BSYNC B1 ;  /* 0x0000000000017941 */ /* 0x000fea0003800000 */
.L_x_113:
[----:B-1----:R-:W-:Y:S04]  /*6d20*/  SHF.R.U32.HI R2, RZ, 0x15, R25 ;  /* 0x00000015ff027819 */ /* 0x002fe80000011619 */
[----:B------:R-:W-:Y:S01]  /*6d30*/  LOP3.LUT P1, RZ, R2, 0x3, R47, 0x48, !PT ;  /* 0x0000000302ff7812 */ /* 0x000fe2000782482f */
[----:B------:R-:W-:Y:S01]  /*6d40*/  @!UPT UIADD3 URZ, UPT, UPT, URZ, URZ, URZ ;  /* 0x000000fffffff290 */ /* 0x000fe2000fffe0ff */
[----:B----4-:R-:W-:Y:S11]  /*6d50*/  @P0 BRA `(.L_x_118) ;  /* 0x0000000000080947 */ /* 0x010ff60003800000 */
[----:B------:R-:W1:Y:S02]  /*6d60*/  SYNCS.PHASECHK.TRANS64.TRYWAIT P0, [R53+URZ+0xc0], R0 ;  /* 0x0000c000350075a7 */ /* 0x000e6400080011ff */
[----:B-1----:R-:W-:Y:S05]  /*6d70*/  @!P0 BRA `(.L_x_119) ;  /* 0x0000003000488947 */ /* 0x002fea0003800000 */
.L_x_118:
[----:B------:R-:W-:Y:S05]  /*6d80*/  @!P1 BRA `(.L_x_120) ;  /* 0x0000000000409947 */ /* 0x000fea0003800000 */
[----:B------:R-:W4:Y:S01]  /*6d90*/  LDCU.64 UR8, c[0x4][0x70] ;  /* 0x01000e00ff0877ac */ /* 0x000f220008000a00 */
[----:B------:R-:W-:Y:S01]  /*6da0*/  MOV R3, 0x0 ;  /* 0x0000000000037802 */ /* 0x000fe20000000f00 */
[----:B------:R-:W-:Y:S02]  /*6db0*/  HFMA2 R12, -RZ, RZ, 0, 5.9604644775390625e-08 ;  /* 0x00000001ff0c7431 */ /* 0x000fe400000001ff */
[----:B------:R-:W-:Y:S02]  /*6dc0*/  IMAD.MOV.U32 R8, RZ, RZ, 0x192 ;  /* 0x00000192ff087424 */ /* 0x000fe400078e00ff */
[----:B------:R-:W-:Y:S01]  /*6dd0*/  IMAD.MOV.U32 R13, RZ, RZ, RZ ;  /* 0x000000ffff0d7224 */ /* 0x000fe200078e00ff */
[----:B------:R-:W5:Y:S01]  /*6de0*/  LDCU.64 UR6, c[0x4][0x78] ;  /* 0x01000f00ff0677ac */ /* 0x000f620008000a00 */
[----:B------:R-:W1:Y:S01]  /*6df0*/  LDC.64 R2, c[0x4][R3] ;  /* 0x0100000003027b82 */ /* 0x000e620000000a00 */
[----:B------:R-:W3:Y:S01]  /*6e00*/  LDCU.64 UR4, c[0x4][0x10] ;  /* 0x01000200ff0477ac */ /* 0x000ee20008000a00 */
[----:B----4-:R-:W-:Y:S01]  /*6e10*/  MOV R5, UR9 ;  /* 0x0000000900057c02 */ /* 0x010fe20008000f00 */
[----:B--2---:R-:W-:Y:S01]  /*6e20*/  IMAD.U32 R4, RZ, RZ, UR8 ;  /* 0x00000008ff047e24 */ /* 0x004fe2000f8e00ff */
[----:B-----5:R-:W-:Y:S01]  /*6e30*/  MOV R7, UR7 ;  /* 0x0000000700077c02 */ /* 0x020fe20008000f00 */
[----:B------:R-:W-:Y:S01]  /*6e40*/  IMAD.U32 R6, RZ, RZ, UR6 ;  /* 0x00000006ff067e24 */ /* 0x000fe2000f8e00ff */
[----:B---3--:R-:W-:Y:S01]  /*6e50*/  MOV R11, UR5 ;  /* 0x00000005000b7c02 */ /* 0x008fe20008000f00 */
[----:B------:R-:W-:Y:S02]  /*6e60*/  IMAD.U32 R10, RZ, RZ, UR4 ;  /* 0x00000004ff0a7e24 */ /* 0x000fe4000f8e00ff */
[----:B------:R-:W-:Y:S07]  /*6e70*/  LEPC R20, `(.L_x_120) ;  /* 0x000000001014794e */ /* 0x000fee0000000000 */
[----:B-1----:R-:W-:Y:S05]  /*6e80*/  CALL.ABS.NOINC R2 ;  /* 0x0000000002007343 */ /* 0x002fea0003c00000 */
.L_x_120:
[----:B------:R-:W-:Y:S01]  /*6e90*/  SHF.L.U32 R3, R28, 0x10, RZ ;  /* 0x000000101c037819 */ /* 0x000fe200000006ff */
[----:B------:R-:W-:Y:S05]  /*6ea0*/  WARPSYNC.ALL ;  /* 0x0000000000007948 */ /* 0x000fea0003800000 */
[----:B------:R-:W-:Y:S01]  /*6eb0*/  R2UR UR4, R25 ;  /* 0x00000000190472ca */ /* 0x000fe200000e0000 */
[----:B------:R-:W-:Y:S01]  /*6ec0*/  BSSY.RECONVERGENT B0, `(.L_x_121) ;  /* 0x0000057000007945 */ /* 0x000fe20003800200 */
[C---:B------:R-:W-:Y:S02]  /*6ed0*/  SHF.L.U32 R20, R29.reuse, 0x10, RZ ;  /* 0x000000101d147819 */ /* 0x040fe400000006ff */
[----:B------:R-:W-:Y:S02]  /*6ee0*/  LOP3.LUT R21, R29, 0xffff0000, RZ, 0xc0, !PT ;  /* 0xffff00001d157812 */ /* 0x000fe400078ec0ff */
[----:B------:R-:W-:Y:S02]  /*6ef0*/  MOV R65, 0x10 ;  /* 0x0000001000417802 */ /* 0x000fe40000000f00 */
[----:B------:R-:W-:Y:S02]  /*6f00*/  LOP3.LUT P6, RZ, R45, 0x40, RZ, 0xc0, !PT ;  /* 0x000000402dff7812 */ /* 0x000fe400078cc0ff */
[----:B------:R-:W-:Y:S02]  /*6f10*/  ISETP.NE.AND P0, PT, R60, RZ, PT ;  /* 0x000000ff3c00720c */ /* 0x000fe40003f05270 */
[----:B------:R-:W-:Y:S01]  /*6f20*/  SEL R65, R65, 0xfffffff0, !P6 ;  /* 0xfffffff041417807 */ /* 0x000fe20007000000 */
[----:B--2---:R-:W1:Y:S03]  /*6f30*/  LDTM.x16 R4, tmem[UR4] ;  /* 0x00000004000479ee */ /* 0x004e660008240000 */
[----:B------:R-:W-:Y:S01]  /*6f40*/  IADD3 R62, PT, PT, R62, R65, RZ ;  /* 0x000000413e3e7210 */ /* 0x000fe20007ffe0ff */
[----:B-1-3--:R-:W-:Y:S01]  /*6f50*/  FMUL R0, R24, R4 ;  /* 0x0000000418007220 */ /* 0x00afe20000400000 */
[----:B------:R-:W-:Y:S01]  /*6f60*/  LOP3.LUT R4, R28, 0xffff0000, RZ, 0xc0, !PT ;  /* 0xffff00001c047812 */ /* 0x000fe200078ec0ff */
[C---:B------:R-:W-:Y:S01]  /*6f70*/  FMUL R2, R24.reuse, R5 ;  /* 0x0000000518027220 */ /* 0x040fe20000400000 */
[C---:B------:R-:W-:Y:S01]  /*6f80*/  FMUL R7, R24.reuse, R7 ;  /* 0x0000000718077220 */ /* 0x040fe20000400000 */
[C---:B------:R-:W-:Y:S01]  /*6f90*/  FFMA R0, R27.reuse, R3, R0 ;  /* 0x000000031b007223 */ /* 0x040fe20000000000 */
[C---:B------:R-:W-:Y:S01]  /*6fa0*/  FMUL R3, R24.reuse, R6 ;  /* 0x0000000618037220 */ /* 0x040fe20000400000 */
[C---:B------:R-:W-:Y:S01]  /*6fb0*/  FFMA R2, R27.reuse, R4, R2 ;  /* 0x000000041b027223 */ /* 0x040fe20000000002 */
[C---:B------:R-:W-:Y:S01]  /*6fc0*/  FMUL R4, R24.reuse, R8 ;  /* 0x0000000818047220 */ /* 0x040fe20000400000 */
[C---:B------:R-:W-:Y:S01]  /*6fd0*/  FMUL R8, R24.reuse, R12 ;  /* 0x0000000c18087220 */ /* 0x040fe20000400000 */
[----:B------:R-:W-:Y:S01]  /*6fe0*/  FMUL R12, R24, R16 ;  /* 0x00000010180c7220 */ /* 0x000fe20000400000 */
[----:B------:R-:W-:Y:S01]  /*6ff0*/  SHF.L.U32 R16, R30, 0x10, RZ ;  /* 0x000000101e107819 */ /* 0x000fe200000006ff */
[C---:B------:R-:W-:Y:S01]  /*7000*/  FFMA R3, R27.reuse, R20, R3 ;  /* 0x000000141b037223 */ /* 0x040fe20000000003 */
[----:B------:R-:W-:Y:S01]  /*7010*/  F2FP.BF16.F32.PACK_AB R32, R2, R0 ;  /* 0x000000000220723e */ /* 0x000fe200000010ff */
[----:B------:R-:W-:Y:S01]  /*7020*/  FFMA R7, R27, R21, R7 ;  /* 0x000000151b077223 */ /* 0x000fe20000000007 */
[----:B------:R-:W-:Y:S01]  /*7030*/  LOP3.LUT R0, R30, 0xffff0000, RZ, 0xc0, !PT ;  /* 0xffff00001e007812 */ /* 0x000fe200078ec0ff */
[C---:B------:R-:W-:Y:S01]  /*7040*/  FMUL R5, R24.reuse, R9 ;  /* 0x0000000918057220 */ /* 0x040fe20000400000 */
[----:B------:R-:W-:Y:S01]  /*7050*/  SHF.L.U32 R2, R31, 0x10, RZ ;  /* 0x000000101f027819 */ /* 0x000fe200000006ff */
[----:B------:R-:W-:Y:S01]  /*7060*/  FFMA R4, R27, R16, R4 ;  /* 0x000000101b047223 */ /* 0x000fe20000000004 */
[----:B------:R-:W-:Y:S01]  /*7070*/  LOP3.LUT R16, R31, 0xffff0000, RZ, 0xc0, !PT ;  /* 0xffff00001f107812 */ /* 0x000fe200078ec0ff */
[C---:B------:R-:W-:Y:S01]  /*7080*/  FMUL R6, R24.reuse, R10 ;  /* 0x0000000a18067220 */ /* 0x040fe20000400000 */
[----:B------:R-:W-:Y:S01]  /*7090*/  F2FP.BF16.F32.PACK_AB R33, R7, R3 ;  /* 0x000000030721723e */ /* 0x000fe200000010ff */
[C---:B------:R-:W-:Y:S01]  /*70a0*/  FFMA R5, R27.reuse, R0, R5 ;  /* 0x000000001b057223 */ /* 0x040fe20000000005 */
[----:B------:R-:W-:Y:S01]  /*70b0*/  FMUL R11, R24, R11 ;  /* 0x0000000b180b7220 */ /* 0x000fe20000400000 */
[C---:B------:R-:W-:Y:S01]  /*70c0*/  SHF.L.U32 R0, R36.reuse, 0x10, RZ ;  /* 0x0000001024007819 */ /* 0x040fe200000006ff */
[C---:B------:R-:W-:Y:S01]  /*70d0*/  FFMA R6, R27.reuse, R2, R6 ;  /* 0x000000021b067223 */ /* 0x040fe20000000006 */
[----:B------:R-:W-:Y:S01]  /*70e0*/  LOP3.LUT R2, R36, 0xffff0000, RZ, 0xc0, !PT ;  /* 0xffff000024027812 */ /* 0x000fe200078ec0ff */
[----:B------:R-:W-:Y:S01]  /*70f0*/  FFMA R11, R27, R16, R11 ;  /* 0x000000101b0b7223 */ /* 0x000fe2000000000b */
[C---:B------:R-:W-:Y:S01]  /*7100*/  FMUL R9, R24.reuse, R13 ;  /* 0x0000000d18097220 */ /* 0x040fe20000400000 */
[----:B------:R-:W-:Y:S01]  /*7110*/  SHF.L.U32 R3, R37, 0x10, RZ ;  /* 0x0000001025037819 */ /* 0x000fe200000006ff */
[----:B------:R-:W-:Y:S01]  /*7120*/  FFMA R8, R27, R0, R8 ;  /* 0x000000001b087223 */ /* 0x000fe20000000008 */
[C---:B------:R-:W-:Y:S01]  /*7130*/  FMUL R10, R24.reuse, R14 ;  /* 0x0000000e180a7220 */ /* 0x040fe20000400000 */
[----:B------:R-:W-:Y:S01]  /*7140*/  LOP3.LUT R0, R37, 0xffff0000, RZ, 0xc0, !PT ;  /* 0xffff000025007812 */ /* 0x000fe200078ec0ff */
[----:B------:R-:W-:Y:S01]  /*7150*/  FMUL R15, R24, R15 ;  /* 0x0000000f180f7220 */ /* 0x000fe20000400000 */
[C---:B------:R-:W-:Y:S01]  /*7160*/  FFMA R9, R27.reuse, R2, R9 ;  /* 0x000000021b097223 */ /* 0x040fe20000000009 */
[C---:B------:R-:W-:Y:S01]  /*7170*/  FFMA R10, R27.reuse, R3, R10 ;  /* 0x000000031b0a7223 */ /* 0x040fe2000000000a */
[----:B------:R-:W-:Y:S01]  /*7180*/  SHF.L.U32 R2, R38, 0x10, RZ ;  /* 0x0000001026027819 */ /* 0x000fe200000006ff */
[----:B------:R-:W-:Y:S01]  /*7190*/  FFMA R15, R27, R0, R15 ;  /* 0x000000001b0f7223 */ /* 0x000fe2000000000f */
[----:B------:R-:W-:Y:S01]  /*71a0*/  F2FP.BF16.F32.PACK_AB R34, R5, R4 ;  /* 0x000000040522723e */ /* 0x000fe200000010ff */
[----:B------:R-:W-:Y:S01]  /*71b0*/  FMUL R13, R24, R17 ;  /* 0x00000011180d7220 */ /* 0x000fe20000400000 */
[----:B------:R-:W-:Y:S01]  /*71c0*/  LOP3.LUT R3, R38, 0xffff0000, RZ, 0xc0, !PT ;  /* 0xffff000026037812 */ /* 0x000fe200078ec0ff */
[C---:B------:R-:W-:Y:S01]  /*71d0*/  FMUL R14, R24.reuse, R18 ;  /* 0x00000012180e7220 */ /* 0x040fe20000400000 */
[C---:B------:R-:W-:Y:S01]  /*71e0*/  SHF.L.U32 R4, R39.reuse, 0x10, RZ ;  /* 0x0000001027047819 */ /* 0x040fe200000006ff */
[----:B------:R-:W-:Y:S01]  /*71f0*/  FMUL R19, R24, R19 ;  /* 0x0000001318137220 */ /* 0x000fe20000400000 */
[----:B------:R-:W-:Y:S01]  /*7200*/  LOP3.LUT R0, R39, 0xffff0000, RZ, 0xc0, !PT ;  /* 0xffff000027007812 */ /* 0x000fe200078ec0ff */
[----:B------:R-:W-:Y:S01]  /*7210*/  FFMA R12, R27, R2, R12 ;  /* 0x000000021b0c7223 */ /* 0x000fe2000000000c */
[----:B------:R-:W-:Y:S01]  /*7220*/  F2FP.BF16.F32.PACK_AB R35, R11, R6 ;  /* 0x000000060b23723e */ /* 0x000fe200000010ff */
[C---:B------:R-:W-:Y:S01]  /*7230*/  FFMA R13, R27.reuse, R3, R13 ;  /* 0x000000031b0d7223 */ /* 0x040fe2000000000d */
[C---:B------:R-:W-:Y:S01]  /*7240*/  FFMA R14, R27.reuse, R4, R14 ;  /* 0x000000041b0e7223 */ /* 0x040fe2000000000e */
[----:B------:R-:W-:Y:S01]  /*7250*/  FFMA R19, R27, R0, R19 ;  /* 0x000000001b137223 */ /* 0x000fe20000000013 */
[----:B------:R-:W-:Y:S01]  /*7260*/  F2FP.BF16.F32.PACK_AB R8, R9, R8 ;  /* 0x000000080908723e */ /* 0x000fe200000010ff */
[----:B------:R1:W-:Y:S01]  /*7270*/  STS.128 [R56+UR43+0x200], R32 ;  /* 0x0002002038007988 */ /* 0x0003e20008000c2b */
[----:B------:R-:W-:Y:S02]  /*7280*/  F2FP.BF16.F32.PACK_AB R9, R15, R10 ;  /* 0x0000000a0f09723e */ /* 0x000fe400000010ff */
[----:B------:R-:W-:Y:S02]  /*7290*/  F2FP.BF16.F32.PACK_AB R10, R13, R12 ;  /* 0x0000000c0d0a723e */ /* 0x000fe400000010ff */
[----:B------:R-:W-:Y:S05]  /*72a0*/  F2FP.BF16.F32.PACK_AB R11, R19, R14 ;  /* 0x0000000e130b723e */ /* 0x000fea00000010ff */
[----:B------:R1:W-:Y:S01]  /*72b0*/  STS.128 [R62+0x200], R8 ;  /* 0x000200083e007388 */ /* 0x0003e20000000c00 */
[----:B------:R-:W-:Y:S01]  /*72c0*/  @!PT LDS RZ, [RZ] ;  /* 0x00000000fffff984 */ /* 0x000fe20000000800 */
[----:B------:R-:W-:Y:S01]  /*72d0*/  @!PT LDS RZ, [RZ] ;  /* 0x00000000fffff984 */ /* 0x000fe20000000800 */
[----:B------:R-:W-:Y:S01]  /*72e0*/  @!PT LDS RZ, [RZ] ;  /* 0x00000000fffff984 */ /* 0x000fe20000000800 */
[----:B------:R-:W-:Y:S01]  /*72f0*/  @!PT LDS RZ, [RZ] ;  /* 0x00000000fffff984 */ /* 0x000fe20000000800 */
[----:B------:R2:W-:Y:S07]  /*7300*/  MEMBAR.ALL.CTA ;  /* 0x0000000000007992 */ /* 0x0005ee0000008000 */
[----:B--2---:R-:W2:Y:S02]  /*7310*/  FENCE.VIEW.ASYNC.S ;  /* 0x00000000000073c6 */ /* 0x004ea40000000000 */
[----:B--2---:R-:W-:Y:S06]  /*7320*/  BAR.SYNC.DEFER_BLOCKING 0x1, 0x80 ;  /* 0x0042000000007b1d */ /* 0x004fec0000010000 */
[----:B------:R-:W-:Y:S05]  /*7330*/  @P0 BRA `(.L_x_122) ;  /* 0x00000000003c0947 */ /* 0x000fea0003800000 */
[----:B------:R-:W2:Y:S01]  /*7340*/  LDCU.64 UR6, c[0x0][0x348] ;  /* 0x00006900ff0677ac */ /* 0x000ea20008000a00 */
[----:B------:R-:W-:Y:S01]  /*7350*/  UIADD3 UR4, UPT, UPT, UR43, 0x200, URZ ;  /* 0x000002002b047890 */ /* 0x000fe2000fffe0ff */
[----:B------:R-:W-:Y:S01]  /*7360*/  UMOV UR51, UR36 ;  /* 0x0000002400337c82 */ /* 0x000fe20008000000 */
[----:B------:R-:W-:Y:S02]  /*7370*/  UIADD3 UR9, UPT, UPT, UR49, 0x40, URZ ;  /* 0x0000004031097890 */ /* 0x000fe4000fffe0ff */
[----:B------:R-:W-:Y:S02]  /*7380*/  UIADD3 UR8, UPT, UPT, UR43, 0xa00, URZ ;  /* 0x00000a002b087890 */ /* 0x000fe4000fffe0ff */
[----:B------:R-:W-:Y:S01]  /*7390*/  MOV R52, UR4 ;  /* 0x0000000400347c02 */ /* 0x000fe20008000f00 */
[----:B------:R-:W-:Y:S01]  /*73a0*/  UMOV UR10, UR50 ;  /* 0x00000032000a7c82 */ /* 0x000fe20008000000 */
[----:B------:R-:W-:Y:S02]  /*73b0*/  UMOV UR11, UR36 ;  /* 0x00000024000b7c82 */ /* 0x000fe40008000000 */
[----:B------:R-:W-:Y:S01]  /*73c0*/  R2UR UR48, R52 ;  /* 0x00000000343072ca */ /* 0x000fe200000e0000 */
[----:B--2---:R-:W-:Y:S04]  /*73d0*/  UIADD3 UR4, UP0, UPT, UR6, 0x680, URZ ;  /* 0x0000068006047890 */ /* 0x004fe8000ff1e0ff */
[----:B------:R-:W-:Y:S09]  /*73e0*/  UIADD3.X UR5, UPT, UPT, URZ, UR7, URZ, UP0, !UPT ;  /* 0x00000007ff057290 */ /* 0x000ff200087fe4ff */
[----:B------:R2:W-:Y:S01]  /*73f0*/  UTMASTG.3D [UR48], [UR4] ;  /* 0x00000030040073b5 */ /* 0x0005e20008010000 */
[----:B------:R2:W-:Y:S01]  /*7400*/  UTMASTG.3D [UR8], [UR4] ;  /* 0x00000008040073b5 */ /* 0x0005e20008010000 */
[----:B------:R0:W-:Y:S01]  /*7410*/  UTMACMDFLUSH ;  /* 0x00000000000079b7 */ /* 0x0001e20000000000 */
[----:B--2---:R-:W-:Y:S04]  /*7420*/  DEPBAR.LE SB0, 0x1 ;  /* 0x000080400000791a */ /* 0x004fe80000000000 */
.L_x_122:
[----:B------:R-:W-:Y:S05]  /*7430*/  BSYNC.RECONVERGENT B0 ;  /* 0x0000000000007941 */ /* 0x000fea0003800200 */
.L_x_121:
[----:B------:R-:W-:Y:S01]  /*7440*/  BAR.SYNC.DEFER_BLOCKING 0x1, 0x80 ;  /* 0x0042000000007b1d */ /* 0x000fe20000010000 */
[----:B------:R-:W-:Y:S01]  /*7450*/  ISETP.NE.AND P1, PT, R61, RZ, PT ;  /* 0x000000ff3d00720c */ /* 0x000fe20003f25270 */
[----:B------:R-:W-:Y:S01]  /*7460*/  UISETP.NE.AND UP0, UPT, UR52, URZ, UPT ;  /* 0x000000ff3400728c */ /* 0x000fe2000bf05270 */
[----:B------:R-:W-:Y:S11]  /*7470*/  LEA R2, R26, UR43, 0x3 ;  /* 0x0000002b1a027c11 */ /* 0x000ff6000f8e18ff */
[----:B------:R-:W-:Y:S01]  /*7480*/  @P1 SHF.L.U32 R3, R59, 0x1f, RZ ;  /* 0x0000001f3b031819 */ /* 0x000fe200000006ff */
[----:B------:R-:W-:Y:S06]  /*7490*/  BRA.U !UP0, `(.L_x_123) ;  /* 0x0000000108247547 */ /* 0x000fec000b800000 */
[----:B------:R-:W-:Y:S01]  /*74a0*/  IMAD.U32 R4, RZ, RZ, UR46 ;  /* 0x0000002eff047e24 */ /* 0x000fe2000f8e00ff */
[----:B------:R-:W-:Y:S01]  /*74b0*/  MOV R0, UR47 ;  /* 0x0000002f00007c02 */ /* 0x000fe20008000f00 */
[----:B------:R-:W-:Y:S03]  /*74c0*/  UIADD3 UR4, UPT, UPT, UR46, 0x1, URZ ;  /* 0x000000012e047890 */ /* 0x000fe6000fffe0ff */
[----:B------:R-:W-:Y:S01]  /*74d0*/  @P1 LEA R4, R4, UR43, 0x3 ;  /* 0x0000002b04041c11 */ /* 0x000fe2000f8e18ff */
[----:B------:R-:W-:Y:S04]  /*74e0*/  UISETP.NE.AND UP0, UPT, UR4, 0x4, UPT ;  /* 0x000000040400788c */ /* 0x000fe8000bf05270 */
[----:B------:R-:W-:Y:S01]  /*74f0*/  @P1 VIADD R4, R4, 0x70 ;  /* 0x0000007004041836 */ /* 0x000fe20000000000 */
[----:B------:R-:W-:Y:S04]  /*7500*/  USEL UR46, UR4, URZ, UP0 ;  /* 0x000000ff042e7287 */ /* 0x000fe80008000000 */
[----:B------:R-:W-:Y:S04]  /*7510*/  @P1 PRMT R0, R0, 0x654, R4 ;  /* 0x0000065400001816 */ /* 0x000fe80000000004 */
[----:B------:R2:W-:Y:S04]  /*7520*/  @P1 SYNCS.ARRIVE.TRANS64.RED.A1T0 RZ, [R0+URZ], RZ ;  /* 0x000000ff00ff19a7 */ /* 0x0005e800081004ff */
.L_x_123:
[----:B------:R-:W3:Y:S01]  /*7530*/  @P1 SYNCS.PHASECHK.TRANS64.TRYWAIT P0, [R2+URZ+0x50], R3 ;  /* 0x00005003020015a7 */ /* 0x000ee200080011ff */
[----:B------:R-:W-:Y:S01]  /*7540*/  BSSY B1, `(.L_x_124) ;  /* 0x0000012000017945 */ /* 0x000fe20003800000 */
[----:B---3--:R-:W-:Y:S03]  /*7550*/  @P1 SEL R63, RZ, 0x1, !P0 ;  /* 0x00000001ff3f1807 */ /* 0x008fe60004000000 */
[----:B------:R-:W-:Y:S05]  /*7560*/  @!P1 BRA `(.L_x_125) ;  /* 0x00000000003c9947 */ /* 0x000fea0003800000 */
[----:B------:R-:W-:Y:S01]  /*7570*/  ISETP.NE.AND P1, PT, R64, RZ, PT ;  /* 0x000000ff4000720c */ /* 0x000fe20003f25270 */
[----:B------:R-:W-:Y:S01]  /*7580*/  BSSY B0, `(.L_x_126) ;  /* 0x0000009000007945 */ /* 0x000fe20003800000 */
[----:B------:R-:W-:Y:S11]  /*7590*/  ISETP.NE.AND P0, PT, R63, RZ, PT ;  /* 0x000000ff3f00720c */ /* 0x000ff60003f05270 */
[----:B------:R-:W-:Y:S05]  /*75a0*/  @P1 IMAD R4, R26, 0x1000, R56 ;  /* 0x000010001a041824 */ /* 0x000fea00078e0238 */
[----:B------:R-:W-:Y:S05]  /*75b0*/  @P1 IADD3 R3, PT, PT, R4, UR43, RZ ;  /* 0x0000002b04031c10 */ /* 0x000fea000fffe0ff */
[----:B------:R-:W-:Y:S01]  /*75c0*/  @P1 IMAD.IADD R3, R65, 0x1, R3 ;  /* 0x0000000141031824 */ /* 0x000fe200078e0203 */
[----:B------:R-:W-:Y:S06]  /*75d0*/  @P0 BRA `(.L_x_127) ;  /* 0x00000000000c0947 */ /* 0x000fec0003800000 */
[----:B--2---:R-:W-:Y:S04]  /*75e0*/  SHF.L.U32 R0, R59, 0x1f, RZ ;  /* 0x0000001f3b007819 */ /* 0x004fe800000006ff */
[----:B------:R-:W2:Y:S02]  /*75f0*/  SYNCS.PHASECHK.TRANS64.TRYWAIT P0, [R2+URZ+0x50], R0 ;  /* 0x00005000020075a7 */ /* 0x000ea400080011ff */
[----:B--2---:R-:W-:Y:S05]  /*7600*/  @!P0 BRA `(.L_x_128) ;  /* 0x0000002800388947 */ /* 0x004fea0003800000 */
.L_x_127:
[----:B------:R-:W-:Y:S05]  /*7610*/  BSYNC B0 ;  /* 0x0000000000007941 */ /* 0x000fea0003800000 */
.L_x_126:
[----:B------:R-:W-:Y:S02]  /*7620*/  ISETP.NE.AND P0, PT, R64, RZ, PT ;  /* 0x000000ff4000720c */ /* 0x000fe40003f05270 */
[----:B------:R-:W-:Y:S11]  /*7630*/  IADD3 R26, PT, PT, R26, 0x1, RZ ;  /* 0x000000011a1a7810 */ /* 0x000ff60007ffe0ff */
[----:B------:R3:W4:Y:S04]  /*7640*/  @P0 LDS.128 R28, [R4+UR43+0x200] ;  /* 0x0002002b041c0984 */ /* 0x0007280008000c00 */
[----:B------:R3:W1:Y:S02]  /*7650*/  @P0 LDS.128 R36, [R3+0x200] ;  /* 0x0002000003240984 */ /* 0x0006640000000c00 */
.L_x_125:
[----:B------:R-:W-:Y:S05]  /*7660*/  BSYNC B1 ;  /* 0x0000000000017941 */ /* 0x000fea0003800000 */
.L_x_124:
[----:B--2---:R-:W-:Y:S05]  /*7670*/  VIADD R0, R25, 0x10 ;  /* 0x0000001019007836 */ /* 0x004fea0000000000 */
[----:B------:R-:W-:Y:S04]  /*7680*/  SHF.R.U32.HI R0, RZ, 0x15, R0 ;  /* 0x00000015ff007819 */ /* 0x000fe80000011600 */
[----:B------:R-:W-:Y:S11]  /*7690*/  LOP3.LUT P0, RZ, R0, 0x3, R47, 0x48, !PT ;  /* 0x0000000300ff7812 */ /* 0x000ff6000780482f */
[----:B------:R-:W-:Y:S02]  /*76a0*/  @!UPT UIADD3 URZ, UPT, UPT, URZ, URZ, URZ ;  /* 0x000000fffffff290 */ /* 0x000fe4000fffe0ff */
[----:B------:R-:W-:Y:S05]  /*76b0*/  @!P0 BRA `(.L_x_129) ;  /* 0x0000000000408947 */ /* 0x000fea0003800000 */
[----:B------:R-:W2:Y:S01]  /*76c0*/  LDCU.64 UR8, c[0x4][0x70] ;  /* 0x01000e00ff0877ac */ /* 0x000ea20008000a00 */
[----:B---3--:R-:W-:Y:S01]  /*76d0*/  MOV R3, 0x0 ;  /* 0x0000000000037802 */ /* 0x008fe20000000f00 */
[----:B------:R-:W-:Y:S02]  /*76e0*/  HFMA2 R12, -RZ, RZ, 0, 5.9604644775390625e-08 ;  /* 0x00000001ff0c7431 */ /* 0x000fe400000001ff */
[----:B-1----:R-:W-:Y:S02]  /*76f0*/  IMAD.MOV.U32 R8, RZ, RZ, 0x192 ;  /* 0x00000192ff087424 */ /* 0x002fe400078e00ff */
[----:B------:R-:W-:Y:S01]  /*7700*/  IMAD.MOV.U32 R13, RZ, RZ, RZ ;  /* 0x000000ffff0d7224 */ /* 0x000fe200078e00ff */
[----:B------:R-:W1:Y:S01]  /*7710*/  LDCU.64 UR6, c[0x4][0x78] ;  /* 0x01000f00ff0677ac */ /* 0x000e620008000a00 */
[----:B------:R-:W3:Y:S01]  /*7720*/  LDC.64 R2, c[0x4][R3] ;  /* 0x0100000003027b82 */ /* 0x000ee20000000a00 */
[----:B------:R-:W5:Y:S01]  /*7730*/  LDCU.64 UR4, c[0x4][0x10] ;  /* 0x01000200ff0477ac */ /* 0x000f620008000a00 */
[----:B--2---:R-:W-:Y:S01]  /*7740*/  MOV R5, UR9 ;  /* 0x0000000900057c02 */ /* 0x004fe20008000f00 */
[----:B------:R-:W-:Y:S01]  /*7750*/  IMAD.U32 R4, RZ, RZ, UR8 ;  /* 0x00000008ff047e24 */ /* 0x000fe2000f8e00ff */
[----:B-1----:R-:W-:Y:S01]  /*7760*/  MOV R7, UR7 ;  /* 0x0000000700077c02 */ /* 0x002fe20008000f00 */
[----:B------:R-:W-:Y:S01]  /*7770*/  IMAD.U32 R6, RZ, RZ, UR6 ;  /* 0x00000006ff067e24 */ /* 0x000fe2000f8e00ff */
[----:B-----5:R-:W-:Y:S01]  /*7780*/  MOV R11, UR5 ;  /* 0x00000005000b7c02 */ /* 0x020fe20008000f00 */
[----:B------:R-:W-:Y:S02]  /*7790*/  IMAD.U32 R10, RZ, RZ, UR4 ;  /* 0x00000004ff0a7e24 */ /* 0x000fe4000f8e00ff */
[----:B------:R-:W-:Y:S07]  /*77a0*/  LEPC R20, `(.L_x_129) ;  /* 0x000000001014794e */ /* 0x000fee0000000000 */
[----:B---34-:R-:W-:Y:S05]  /*77b0*/  CALL.ABS.NOINC R2 ;  /* 0x0000000002007343 */ /* 0x018fea0003c00000 */
.L_x_129:
[----:B---34-:R-:W-:Y:S01]  /*77c0*/  SHF.L.U32 R3, R28, 0x10, RZ ;  /* 0x000000101c037819 */ /* 0x018fe200000006ff */
[----:B------:R-:W-:Y:S05]  /*77d0*/  WARPSYNC.ALL ;  /* 0x0000000000007948 */ /* 0x000fea0003800000 */
[----:B------:R-:W-:Y:S01]  /*77e0*/  R2UR UR4, R25 ;  /* 0x00000000190472ca */ /* 0x000fe200000e0000 */
[----:B------:R-:W-:Y:S01]  /*77f0*/  BSSY.RECONVERGENT B0, `(.L_x_130) ;  /* 0x000005b000007945 */ /* 0x000fe20003800200 */
[----:B------:R-:W-:Y:S02]  /*7800*/  SHF.L.U32 R20, R30, 0x10, RZ ;  /* 0x000000101e147819 */ /* 0x000fe400000006ff */
[----:B------:R-:W-:Y:S02]  /*7810*/  ISETP.NE.AND P6, PT, R61, RZ, PT ;  /* 0x000000ff3d00720c */ /* 0x000fe40003fc5270 */
[----:B------:R-:W-:Y:S07]  /*7820*/  ISETP.NE.AND P0, PT, R60, RZ, PT ;  /* 0x000000ff3c00720c */ /* 0x000fee0003f05270 */
[----:B-1----:R-:W1:Y:S02]  /*7830*/  LDTM.x16 R4, tmem[UR4+0x10] ;  /* 0x00001004000479ee */ /* 0x002e640008240000 */
[----:B-1----:R-:W-:Y:S01]  /*7840*/  FMUL R0, R24, R4 ;  /* 0x0000000418007220 */ /* 0x002fe20000400000 */
[----:B------:R-:W-:Y:S01]  /*7850*/  LOP3.LUT R4, R28, 0xffff0000, RZ, 0xc0, !PT ;  /* 0xffff00001c047812 */ /* 0x000fe200078ec0ff */
[C---:B------:R-:W-:Y:S01]  /*7860*/  FMUL R2, R24.reuse, R5 ;  /* 0x0000000518027220 */ /* 0x040fe20000400000 */
[----:B------:R-:W-:Y:S01]  /*7870*/  SHF.L.U32 R5, R29, 0x10, RZ ;  /* 0x000000101d057819 */ /* 0x000fe200000006ff */
[----:B------:R-:W-:Y:S01]  /*7880*/  FFMA R0, R27, R3, R0 ;  /* 0x000000031b007223 */ /* 0x000fe20000000000 */
[C---:B------:R-:W-:Y:S01]  /*7890*/  FMUL R3, R24.reuse, R6 ;  /* 0x0000000618037220 */ /* 0x040fe20000400000 */
[----:B------:R-:W-:Y:S01]  /*78a0*/  LOP3.LUT R6, R29, 0xffff0000, RZ, 0xc0, !PT ;  /* 0xffff00001d067812 */ /* 0x000fe200078ec0ff */
[C---:B------:R-:W-:Y:S01]  /*78b0*/  FFMA R2, R27.reuse, R4, R2 ;  /* 0x000000041b027223 */ /* 0x040fe20000000002 */
[C---:B------:R-:W-:Y:S01]  /*78c0*/  FMUL R7, R24.reuse, R7 ;  /* 0x0000000718077220 */ /* 0x040fe20000400000 */
[C---:B------:R-:W-:Y:S01]  /*78d0*/  FFMA R3, R27.reuse, R5, R3 ;  /* 0x000000051b037223 */ /* 0x040fe20000000003 */
[C---:B------:R-:W-:Y:S01]  /*78e0*/  FMUL R4, R24.reuse, R8 ;  /* 0x0000000818047220 */ /* 0x040fe20000400000 */
[----:B------:R-:W-:Y:S01]  /*78f0*/  FMUL R5, R24, R9 ;  /* 0x0000000918057220 */ /* 0x000fe20000400000 */
[----:B------:R-:W-:Y:S01]  /*7900*/  F2FP.BF16.F32.PACK_AB R32, R2, R0 ;  /* 0x000000000220723e */ /* 0x000fe200000010ff */
[C---:B------:R-:W-:Y:S01]  /*7910*/  FFMA R7, R27.reuse, R6, R7 ;  /* 0x000000061b077223 */ /* 0x040fe20000000007 */
[----:B------:R-:W-:Y:S01]  /*7920*/  LOP3.LUT R0, R30, 0xffff0000, RZ, 0xc0, !PT ;  /* 0xffff00001e007812 */ /* 0x000fe200078ec0ff */
[----:B------:R-:W-:Y:S01]  /*7930*/  FFMA R4, R27, R20, R4 ;  /* 0x000000141b047223 */ /* 0x000fe20000000004 */
[----:B------:R-:W-:Y:S01]  /*7940*/  SHF.L.U32 R2, R31, 0x10, RZ ;  /* 0x000000101f027819 */ /* 0x000fe200000006ff */
[----:B------:R-:W-:Y:S01]  /*7950*/  FMUL R6, R24, R10 ;  /* 0x0000000a18067220 */ /* 0x000fe20000400000 */
[----:B------:R-:W-:Y:S01]  /*7960*/  F2FP.BF16.F32.PACK_AB R33, R7, R3 ;  /* 0x000000030721723e */ /* 0x000fe200000010ff */
[----:B------:R-:W-:Y:S01]  /*7970*/  FFMA R5, R27, R0, R5 ;  /* 0x000000001b057223 */ /* 0x000fe20000000005 */
[----:B------:R-:W-:Y:S01]  /*7980*/  LOP3.LUT R3, R31, 0xffff0000, RZ, 0xc0, !PT ;  /* 0xffff00001f037812 */ /* 0x000fe200078ec0ff */
[----:B------:R-:W-:Y:S01]  /*7990*/  FFMA R6, R27, R2, R6 ;  /* 0x000000021b067223 */ /* 0x000fe20000000006 */
[----:B------:R-:W-:Y:S01]  /*79a0*/  SHF.L.U32 R7, R36, 0x10, RZ ;  /* 0x0000001024077819 */ /* 0x000fe200000006ff */
[----:B------:R-:W-:Y:S01]  /*79b0*/  FMUL R11, R24, R11 ;  /* 0x0000000b180b7220 */ /* 0x000fe20000400000 */
[----:B------:R-:W-:Y:S01]  /*79c0*/  LOP3.LUT R0, R36, 0xffff0000, RZ, 0xc0, !PT ;  /* 0xffff000024007812 */ /* 0x000fe200078ec0ff */
[C---:B------:R-:W-:Y:S01]  /*79d0*/  FMUL R8, R24.reuse, R12 ;  /* 0x0000000c18087220 */ /* 0x040fe20000400000 */
[----:B------:R-:W-:Y:S01]  /*79e0*/  SHF.L.U32 R2, R37, 0x10, RZ ;  /* 0x0000001025027819 */ /* 0x000fe200000006ff */
[C---:B------:R-:W-:Y:S01]  /*79f0*/  FMUL R9, R24.reuse, R13 ;  /* 0x0000000d18097220 */ /* 0x040fe20000400000 */
[----:B------:R-:W-:Y:S01]  /*7a00*/  F2FP.BF16.F32.PACK_AB R34, R5, R4 ;  /* 0x000000040522723e */ /* 0x000fe200000010ff */
[----:B------:R-:W-:Y:S01]  /*7a10*/  FFMA R11, R27, R3, R11 ;  /* 0x000000031b0b7223 */ /* 0x000fe2000000000b */
[----:B------:R-:W-:Y:S01]  /*7a20*/  SHF.L.U32 R3, R39, 0x10, RZ ;  /* 0x0000001027037819 */ /* 0x000fe200000006ff */
[----:B------:R-:W-:Y:S01]  /*7a30*/  FFMA R8, R27, R7, R8 ;  /* 0x000000071b087223 */ /* 0x000fe20000000008 */
[----:B------:R-:W-:Y:S01]  /*7a40*/  LOP3.LUT R4, R39, 0xffff0000, RZ, 0xc0, !PT ;  /* 0xffff000027047812 */ /* 0x000fe200078ec0ff */
[----:B------:R-:W-:Y:S01]  /*7a50*/  FFMA R9, R27, R0, R9 ;  /* 0x000000001b097223 */ /* 0x000fe20000000009 */
[----:B------:R-:W-:Y:S01]  /*7a60*/  LOP3.LUT R0, R37, 0xffff0000, RZ, 0xc0, !PT ;  /* 0xffff000025007812 */ /* 0x000fe200078ec0ff */
[C---:B------:R-:W-:Y:S01]  /*7a70*/  FMUL R10, R24.reuse, R14 ;  /* 0x0000000e180a7220 */ /* 0x040fe20000400000 */
[C---:B------:R-:W-:Y:S01]  /*7a80*/  FMUL R15, R24.reuse, R15 ;  /* 0x0000000f180f7220 */ /* 0x040fe20000400000 */
[C---:B------:R-:W-:Y:S01]  /*7a90*/  FMUL R12, R24.reuse, R16 ;  /* 0x00000010180c7220 */ /* 0x040fe20000400000 */
[----:B------:R-:W-:Y:S01]  /*7aa0*/  FMUL R13, R24, R17 ;  /* 0x00000011180d7220 */ /* 0x000fe20000400000 */
[C---:B------:R-:W-:Y:S01]  /*7ab0*/  FFMA R10, R27.reuse, R2, R10 ;  /* 0x000000021b0a7223 */ /* 0x040fe2000000000a */
[----:B------:R-:W-:Y:S01]  /*7ac0*/  FFMA R15, R27, R0, R15 ;  /* 0x000000001b0f7223 */ /* 0x000fe2000000000f */
[----:B------:R-:W-:Y:S01]  /*7ad0*/  SHF.L.U32 R2, R38, 0x10, RZ ;  /* 0x0000001026027819 */ /* 0x000fe200000006ff */
[----:B------:R-:W-:Y:S01]  /*7ae0*/  FMUL R14, R24, R18 ;  /* 0x00000012180e7220 */ /* 0x000fe20000400000 */
[----:B------:R-:W-:Y:S01]  /*7af0*/  LOP3.LUT R0, R38, 0xffff0000, RZ, 0xc0, !PT ;  /* 0xffff000026007812 */ /* 0x000fe200078ec0ff */
[----:B------:R-:W-:Y:S01]  /*7b00*/  FMUL R19, R24, R19 ;  /* 0x0000001318137220 */ /* 0x000fe20000400000 */
[----:B------:R-:W-:Y:S01]  /*7b10*/  F2FP.BF16.F32.PACK_AB R35, R11, R6 ;  /* 0x000000060b23723e */ /* 0x000fe200000010ff */
[----:B------:R-:W-:Y:S01]  /*7b20*/  FFMA R12, R27, R2, R12 ;  /* 0x000000021b0c7223 */ /* 0x000fe2000000000c */
[----:B------:R-:W-:Y:S01]  /*7b30*/  F2FP.BF16.F32.PACK_AB R8, R9, R8 ;  /* 0x000000080908723e */ /* 0x000fe200000010ff */
[C---:B------:R-:W-:Y:S01]  /*7b40*/  FFMA R13, R27.reuse, R0, R13 ;  /* 0x000000001b0d7223 */ /* 0x040fe2000000000d */
[C---:B------:R-:W-:Y:S01]  /*7b50*/  FFMA R14, R27.reuse, R3, R14 ;  /* 0x000000031b0e7223 */ /* 0x040fe2000000000e */
[----:B------:R1:W-:Y:S01]  /*7b60*/  STS.128 [R56+UR43+0x1200], R32 ;  /* 0x0012002038007988 */ /* 0x0003e20008000c2b */
[----:B------:R-:W-:Y:S01]  /*7b70*/  FFMA R19, R27, R4, R19 ;  /* 0x000000041b137223 */ /* 0x000fe20000000013 */
[----:B------:R-:W-:Y:S02]  /*7b80*/  F2FP.BF16.F32.PACK_AB R9, R15, R10 ;  /* 0x0000000a0f09723e */ /* 0x000fe400000010ff */
[----:B------:R-:W-:Y:S02]  /*7b90*/  F2FP.BF16.F32.PACK_AB R10, R13, R12 ;  /* 0x0000000c0d0a723e */ /* 0x000fe400000010ff */
[----:B------:R-:W-:Y:S02]  /*7ba0*/  F2FP.BF16.F32.PACK_AB R11, R19, R14 ;  /* 0x0000000e130b723e */ /* 0x000fe400000010ff */
[----:B------:R-:W-:Y:S02]  /*7bb0*/  MOV R2, UR46 ;  /* 0x0000002e00027c02 */ /* 0x000fe40008000f00 */
[----:B------:R-:W-:Y:S01]  /*7bc0*/  MOV R0, UR47 ;  /* 0x0000002f00007c02 */ /* 0x000fe20008000f00 */
[----:B------:R1:W-:Y:S01]  /*7bd0*/  STS.128 [R62+0x1200], R8 ;  /* 0x001200083e007388 */ /* 0x0003e20000000c00 */
[----:B------:R-:W-:Y:S02]  /*7be0*/  @P6 LEA R2, R2, UR43, 0x3 ;  /* 0x0000002b02026c11 */ /* 0x000fe4000f8e18ff */
[----:B------:R-:W-:Y:S02]  /*7bf0*/  @P6 SHF.L.U32 R3, R59, 0x1f, RZ ;  /* 0x0000001f3b036819 */ /* 0x000fe400000006ff */
[----:B------:R-:W-:Y:S01]  /*7c00*/  @P6 IADD3 R2, PT, PT, R2, 0x70, RZ ;  /* 0x0000007002026810 */ /* 0x000fe20007ffe0ff */
[----:B------:R-:W-:Y:S01]  /*7c10*/  @!PT LDS RZ, [RZ] ;  /* 0x00000000fffff984 */ /* 0x000fe20000000800 */
[----:B------:R-:W-:Y:S01]  /*7c20*/  @!PT LDS RZ, [RZ] ;  /* 0x00000000fffff984 */ /* 0x000fe20000000800 */
[----:B------:R-:W-:Y:S01]  /*7c30*/  @!PT LDS RZ, [RZ] ;  /* 0x00000000fffff984 */ /* 0x000fe20000000800 */
[----:B------:R-:W-:Y:S01]  /*7c40*/  @!PT LDS RZ, [RZ] ;  /* 0x00000000fffff984 */ /* 0x000fe20000000800 */
[----:B------:R2:W-:Y:S06]  /*7c50*/  MEMBAR.ALL.CTA ;  /* 0x0000000000007992 */ /* 0x0005ec0000008000 */
[----:B--2---:R-:W2:Y:S01]  /*7c60*/  FENCE.VIEW.ASYNC.S ;  /* 0x00000000000073c6 */ /* 0x004ea20000000000 */
[----:B------:R-:W-:Y:S02]  /*7c70*/  @P6 PRMT R0, R0, 0x654, R2 ;  /* 0x0000065400006816 */ /* 0x000fe40000000002 */
[----:B------:R-:W-:Y:S01]  /*7c80*/  LEA R2, R26, UR43, 0x3 ;  /* 0x0000002b1a027c11 */ /* 0x000fe2000f8e18ff */
[----:B--2---:R-:W-:Y:S06]  /*7c90*/  BAR.SYNC.DEFER_BLOCKING 0x1, 0x80 ;  /* 0x0042000000007b1d */ /* 0x004fec0000010000 */
[----:B------:R-:W-:Y:S05]  /*7ca0*/  @P0 BRA `(.L_x_131) ;  /* 0x00000000003c0947 */ /* 0x000fea0003800000 */
[----:B------:R-:W2:Y:S01]  /*7cb0*/  LDCU.64 UR6, c[0x0][0x348] ;  /* 0x00006900ff0677ac */ /* 0x000ea20008000a00 */
[----:B------:R-:W-:Y:S02]  /*7cc0*/  UIADD3 UR13, UPT, UPT, UR49, 0x10, URZ ;  /* 0x00000010310d7890 */ /* 0x000fe4000fffe0ff */
[----:B------:R-:W-:Y:S01]  /*7cd0*/  UIADD3 UR12, UPT, UPT, UR43, 0x1200, URZ ;  /* 0x000012002b0c7890 */ /* 0x000fe2000fffe0ff */
[----:B------:R-:W-:Y:S01]  /*7ce0*/  UMOV UR14, UR50 ;  /* 0x00000032000e7c82 */ /* 0x000fe20008000000 */
[----:B------:R-:W-:Y:S01]  /*7cf0*/  UMOV UR15, UR36 ;  /* 0x00000024000f7c82 */ /* 0x000fe20008000000 */
[----:B------:R-:W-:Y:S02]  /*7d00*/  UIADD3 UR9, UPT, UPT, UR49, 0x50, URZ ;  /* 0x0000005031097890 */ /* 0x000fe4000fffe0ff */
[----:B------:R-:W-:Y:S01]  /*7d10*/  UIADD3 UR8, UPT, UPT, UR43, 0x1a00, URZ ;  /* 0x00001a002b087890 */ /* 0x000fe2000fffe0ff */
[----:B------:R-:W-:Y:S01]  /*7d20*/  UMOV UR10, UR50 ;  /* 0x00000032000a7c82 */ /* 0x000fe20008000000 */
[----:B------:R-:W-:Y:S01]  /*7d30*/  UMOV UR11, UR36 ;  /* 0x00000024000b7c82 */ /* 0x000fe20008000000 */
[----:B--2---:R-:W-:Y:S04]  /*7d40*/  UIADD3 UR4, UP0, UPT, UR6, 0x680, URZ ;  /* 0x0000068006047890 */ /* 0x004fe8000ff1e0ff */
[----:B------:R-:W-:Y:S09]  /*7d50*/  UIADD3.X UR5, UPT, UPT, URZ, UR7, URZ, UP0, !UPT ;  /* 0x00000007ff057290 */ /* 0x000ff200087fe4ff */
[----:B------:R2:W-:Y:S01]  /*7d60*/  UTMASTG.3D [UR12], [UR4] ;  /* 0x0000000c040073b5 */ /* 0x0005e20008010000 */
[----:B------:R2:W-:Y:S01]  /*7d70*/  UTMASTG.3D [UR8], [UR4] ;  /* 0x00000008040073b5 */ /* 0x0005e20008010000 */
[----:B------:R0:W-:Y:S01]  /*7d80*/  UTMACMDFLUSH ;  /* 0x00000000000079b7 */ /* 0x0001e20000000000 */
[----:B--2---:R-:W-:Y:S04]  /*7d90*/  DEPBAR.LE SB0, 0x1 ;  /* 0x000080400000791a */ /* 0x004fe80000000000 */
.L_x_131:
[----:B------:R-:W-:Y:S05]  /*7da0*/  BSYNC.RECONVERGENT B0 ;  /* 0x0000000000007941 */ /* 0x000fea0003800200 */
.L_x_130:
[----:B------:R-:W-:Y:S01]  /*7db0*/  BAR.SYNC.DEFER_BLOCKING 0x1, 0x80 ;  /* 0x0042000000007b1d */ /* 0x000fe20000010000 */
[----:B------:R-:W-:Y:S04]  /*7dc0*/  UIADD3 UR4, UPT, UPT, UR46, 0x1, URZ ;  /* 0x000000012e047890 */ /* 0x000fe8000fffe0ff */
[----:B------:R-:W-:Y:S04]  /*7dd0*/  UISETP.NE.AND UP0, UPT, UR4, 0x4, UPT ;  /* 0x000000040400788c */ /* 0x000fe8000bf05270 */
[----:B------:R-:W-:Y:S01]  /*7de0*/  USEL UR44, UR4, URZ, UP0 ;  /* 0x000000ff042c7287 */ /* 0x000fe20008000000 */
[----:B------:R2:W-:Y:S01]  /*7df0*/  @P6 SYNCS.ARRIVE.TRANS64.RED.A1T0 RZ, [R0+URZ], RZ ;  /* 0x000000ff00ff69a7 */ /* 0x0005e200081004ff */
[----:B------:R-:W-:Y:S01]  /*7e00*/  BSSY B1, `(.L_x_132) ;  /* 0x0000013000017945 */ /* 0x000fe20003800000 */
[----:B------:R-:W3:Y:S02]  /*7e10*/  @P6 SYNCS.PHASECHK.TRANS64.TRYWAIT P0, [R2+URZ+0x50], R3 ;  /* 0x00005003020065a7 */ /* 0x000ee400080011ff */
[----:B---3--:R-:W-:Y:S01]  /*7e20*/  @P6 SEL R63, RZ, 0x1, !P0 ;  /* 0x00000001ff3f6807 */ /* 0x008fe20004000000 */
[----:B--2---:R-:W-:Y:S06]  /*7e30*/  @!P6 BRA `(.L_x_133) ;  /* 0x00000000003ce947 */ /* 0x004fec0003800000 */
[----:B------:R-:W-:Y:S01]  /*7e40*/  ISETP.NE.AND P1, PT, R64, RZ, PT ;  /* 0x000000ff4000720c */ /* 0x000fe20003f25270 */
[----:B------:R-:W-:Y:S01]  /*7e50*/  BSSY B0, `(.L_x_134) ;  /* 0x0000009000007945 */ /* 0x000fe20003800000 */
[----:B------:R-:W-:Y:S11]  /*7e60*/  ISETP.NE.AND P0, PT, R63, RZ, PT ;  /* 0x000000ff3f00720c */ /* 0x000ff60003f05270 */
[----:B------:R-:W-:Y:S05]  /*7e70*/  @P1 IMAD R3, R26, 0x1000, R56 ;  /* 0x000010001a031824 */ /* 0x000fea00078e0238 */
[----:B------:R-:W-:Y:S05]  /*7e80*/  @P1 IADD3 R0, PT, PT, R3, UR43, RZ ;  /* 0x0000002b03001c10 */ /* 0x000fea000fffe0ff */
[----:B------:R-:W-:Y:S01]  /*7e90*/  @P1 IMAD.IADD R0, R65, 0x1, R0 ;  /* 0x0000000141001824 */ /* 0x000fe200078e0200 */
[----:B------:R-:W-:Y:S06]  /*7ea0*/  @P0 BRA `(.L_x_135) ;  /* 0x00000000000c0947 */ /* 0x000fec0003800000 */
[----:B------:R-:W-:Y:S04]  /*7eb0*/  SHF.L.U32 R4, R59, 0x1f, RZ ;  /* 0x0000001f3b047819 */ /* 0x000fe800000006ff */
[----:B------:R-:W2:Y:S02]  /*7ec0*/  SYNCS.PHASECHK.TRANS64.TRYWAIT P0, [R2+URZ+0x50], R4 ;  /* 0x00005004020075a7 */ /* 0x000ea400080011ff */
[----:B--2---:R-:W-:Y:S05]  /*7ed0*/  @!P0 BRA `(.L_x_136) ;  /* 0x0000002000188947 */ /* 0x004fea0003800000 */
.L_x_135:
[----:B------:R-:W-:Y:S05]  /*7ee0*/  BSYNC B0 ;  /* 0x0000000000007941 */ /* 0x000fea0003800000 */
.L_x_134:
[----:B------:R-:W-:Y:S02]  /*7ef0*/  ISETP.NE.AND P0, PT, R64, RZ, PT ;  /* 0x000000ff4000720c */ /* 0x000fe40003f05270 */
[----:B------:R-:W-:Y:S11]  /*7f00*/  IADD3 R26, PT, PT, R26, 0x1, RZ ;  /* 0x000000011a1a7810 */ /* 0x000ff60007ffe0ff */
[----:B------:R3:W4:Y:S04]  /*7f10*/  @P0 LDS.128 R28, [R3+UR43+0x200] ;  /* 0x0002002b031c0984 */ /* 0x0007280008000c00 */
[----:B------:R3:W1:Y:S02]  /*7f20*/  @P0 LDS.128 R36, [R0+0x200] ;  /* 0x0002000000240984 */ /* 0x0006640000000c00 */
.L_x_133:
[----:B------:R-:W-:Y:S05]  /*7f30*/  BSYNC B1 ;  /* 0x0000000000017941 */ /* 0x000fea0003800000 */
.L_x_132:
[----:B---3--:R-:W-:Y:S05]  /*7f40*/  VIADD R0, R25, 0x20 ;  /* 0x0000002019007836 */ /* 0x008fea0000000000 */
[----:B------:R-:W-:Y:S04]  /*7f50*/  SHF.R.U32.HI R0, RZ, 0x15, R0 ;  /* 0x00000015ff007819 */ /* 0x000fe80000011600 */
[----:B------:R-:W-:Y:S11]  /*7f60*/  LOP3.LUT P0, RZ, R0, 0x3, R47, 0x48, !PT ;  /* 0x0000000300ff7812 */ /* 0x000ff6000780482f */
[----:B------:R-:W-:Y:S02]  /*7f70*/  @!UPT UIADD3 URZ, UPT, UPT, URZ, URZ, URZ ;  /* 0x000000fffffff290 */ /* 0x000fe4000fffe0ff */
[----:B------:R-:W-:Y:S05]  /*7f80*/  @!P0 BRA `(.L_x_137) ;  /* 0x0000000000408947 */ /* 0x000fea0003800000 */
[----:B------:R-:W3:Y:S01]  /*7f90*/  LDCU.64 UR8, c[0x4][0x70] ;  /* 0x01000e00ff0877ac */ /* 0x000ee20008000a00 */
[----:B------:R-:W-:Y:S01]  /*7fa0*/  MOV R3, 0x0 ;  /* 0x0000000000037802 */ /* 0x000fe20000000f00 */
[----:B------:R-:W-:Y:S02]  /*7fb0*/  HFMA2 R12, -RZ, RZ, 0, 5.9604644775390625e-08 ;  /* 0x00000001ff0c7431 */ /* 0x000fe400000001ff */
[----:B-1----:R-:W-:Y:S02]  /*7fc0*/  IMAD.MOV.U32 R8, RZ, RZ, 0x192 ;  /* 0x00000192ff087424 */ /* 0x002fe400078e00ff */
[----:B------:R-:W-:Y:S01]  /*7fd0*/  IMAD.MOV.U32 R13, RZ, RZ, RZ ;  /* 0x000000ffff0d7224 */ /* 0x000fe200078e00ff */
[----:B------:R-:W1:Y:S01]  /*7fe0*/  LDCU.64 UR6, c[0x4][0x78] ;  /* 0x01000f00ff0677ac */ /* 0x000e620008000a00 */
[----:B--2---:R-:W2:Y:S01]  /*7ff0*/  LDC.64 R2, c[0x4][R3] ;  /* 0x0100000003027b82 */ /* 0x004ea20000000a00 */
[----:B------:R-:W5:Y:S01]  /*8000*/  LDCU.64 UR4, c[0x4][0x10] ;  /* 0x01000200ff0477ac */ /* 0x000f620008000a00 */
[----:B---3--:R-:W-:Y:S01]  /*8010*/  MOV R5, UR9 ;  /* 0x0000000900057c02 */ /* 0x008fe20008000f00 */
[----:B------:R-:W-:Y:S01]  /*8020*/  IMAD.U32 R4, RZ, RZ, UR8 ;  /* 0x00000008ff047e24 */ /* 0x000fe2000f8e00ff */
[----:B-1----:R-:W-:Y:S01]  /*8030*/  MOV R7, UR7 ;  /* 0x0000000700077c02 */ /* 0x002fe20008000f00 */
[----:B------:R-:W-:Y:S01]  /*8040*/  IMAD.U32 R6, RZ, RZ, UR6 ;  /* 0x00000006ff067e24 */ /* 0x000fe2000f8e00ff */
[----:B-----5:R-:W-:Y:S01]  /*8050*/  MOV R11, UR5 ;  /* 0x00000005000b7c02 */ /* 0x020fe20008000f00 */
[----:B------:R-:W-:Y:S02]  /*8060*/  IMAD.U32 R10, RZ, RZ, UR4 ;  /* 0x00000004ff0a7e24 */ /* 0x000fe4000f8e00ff */
[----:B------:R-:W-:Y:S07]  /*8070*/  LEPC R20, `(.L_x_137) ;  /* 0x000000001014794e */ /* 0x000fee0000000000 */
[----:B--2-4-:R-:W-:Y:S05]  /*8080*/  CALL.ABS.NOINC R2 ;  /* 0x0000000002007343 */ /* 0x014fea0003c00000 */
.L_x_137:
[----:B----4-:R-:W-:Y:S01]  /*8090*/  SHF.L.U32 R3, R28, 0x10, RZ ;  /* 0x000000101c037819 */ /* 0x010fe200000006ff */
[----:B------:R-:W-:Y:S05]  /*80a0*/  WARPSYNC.ALL ;  /* 0x0000000000007948 */ /* 0x000fea0003800000 */
[----:B------:R-:W-:Y:S01]  /*80b0*/  R2UR UR4, R25 ;  /* 0x00000000190472ca */ /* 0x000fe200000e0000 */
[----:B------:R-:W-:Y:S01]  /*80c0*/  BSSY.RECONVERGENT B0, `(.L_x_138) ;  /* 0x000005b000007945 */ /* 0x000fe20003800200 */
[----:B------:R-:W-:Y:S02]  /*80d0*/  SHF.L.U32 R20, R30, 0x10, RZ ;  /* 0x000000101e147819 */ /* 0x000fe400000006ff */
[----:B------:R-:W-:Y:S02]  /*80e0*/  ISETP.NE.AND P6, PT, R61, RZ, PT ;  /* 0x000000ff3d00720c */ /* 0x000fe40003fc5270 */
[----:B------:R-:W-:Y:S07]  /*80f0*/  ISETP.NE.AND P0, PT, R60, RZ, PT ;  /* 0x000000ff3c00720c */ /* 0x000fee0003f05270 */
[----:B-12---:R-:W1:Y:S02]  /*8100*/  LDTM.x16 R4, tmem[UR4+0x20] ;  /* 0x00002004000479ee */ /* 0x006e640008240000 */
        /* <DEDUP_REMOVED lines=59> */
[----:B------:R-:W-:Y:S02]  /*84c0*/  LEA R3, R26, UR43, 0x3 ;  /* 0x0000002b1a037c11 */ /* 0x000fe4000f8e18ff */
        /* <DEDUP_REMOVED lines=8> */
[----:B------:R-:W-:Y:S01]  /*8550*/  @P6 SHF.L.U32 R2, R59, 0x1f, RZ ;  /* 0x0000001f3b026819 */ /* 0x000fe200000006ff */
        /* <DEDUP_REMOVED lines=17> */
.L_x_139:
[----:B------:R-:W-:Y:S05]  /*8670*/  BSYNC.RECONVERGENT B0 ;  /* 0x0000000000007941 */ /* 0x000fea0003800200 */
.L_x_138:
        /* <DEDUP_REMOVED lines=19> */
.L_x_143:
[----:B------:R-:W-:Y:S05]  /*87b0*/  BSYNC B0 ;  /* 0x0000000000007941 */ /* 0x000fea0003800000 */
.L_x_142:
[----:B------:R-:W-:Y:S11]  /*87c0*/  ISETP.NE.AND P0, PT, R64, RZ, PT ;  /* 0x000000ff4000720c */ /* 0x000ff60003f05270 */
[----:B------:R-:W-:Y:S02]  /*87d0*/  @!UPT UIADD3 URZ, UPT, UPT, URZ, URZ, URZ ;  /* 0x000000fffffff290 */ /* 0x000fe4000fffe0ff */
[----:B------:R3:W4:Y:S04]  /*87e0*/  @P0 LDS.128 R28, [R26+UR43+0x200] ;  /* 0x0002002b1a1c0984 */ /* 0x0007280008000c00 */
[----:B------:R3:W1:Y:S02]  /*87f0*/  @P0 LDS.128 R36, [R65+0x200] ;  /* 0x0002000041240984 */ /* 0x0006640000000c00 */
.L_x_141:
[----:B------:R-:W-:Y:S05]  /*8800*/  BSYNC B1 ;  /* 0x0000000000017941 */ /* 0x000fea0003800000 */
.L_x_140:
[----:B--2---:R-:W-:Y:S05]  /*8810*/  VIADD R0, R25, 0x30 ;  /* 0x0000003019007836 */ /* 0x004fea0000000000 */
[----:B------:R-:W-:Y:S04]  /*8820*/  SHF.R.U32.HI R0, RZ, 0x15, R0 ;  /* 0x00000015ff007819 */ /* 0x000fe80000011600 */
[----:B------:R-:W-:Y:S11]  /*8830*/  LOP3.LUT P0, RZ, R0, 0x3, R47, 0x48, !PT ;  /* 0x0000000300ff7812 */ /* 0x000ff6000780482f */
[----:B------:R-:W-:Y:S02]  /*8840*/  @!UPT UIADD3 URZ, UPT, UPT, URZ, URZ, URZ ;  /* 0x000000fffffff290 */ /* 0x000fe4000fffe0ff */
[----:B------:R-:W-:Y:S05]  /*8850*/  @!P0 BRA `(.L_x_145) ;  /* 0x0000000000408947 */ /* 0x000fea0003800000 */
[----:B------:R-:W2:Y:S01]  /*8860*/  LDCU.64 UR8, c[0x4][0x70] ;  /* 0x01000e00ff0877ac */ /* 0x000ea20008000a00 */
[----:B------:R-:W-:Y:S01]  /*8870*/  MOV R3, 0x0 ;  /* 0x0000000000037802 */ /* 0x000fe20000000f00 */
        /* <DEDUP_REMOVED lines=14> */
.L_x_145:
[----:B------:R-:W-:Y:S01]  /*8960*/  ISETP.NE.AND P0, PT, R60, RZ, PT ;  /* 0x000000ff3c00720c */ /* 0x000fe20003f05270 */
[----:B------:R-:W-:Y:S05]  /*8970*/  WARPSYNC.ALL ;  /* 0x0000000000007948 */ /* 0x000fea0003800000 */
[----:B------:R-:W-:Y:S01]  /*8980*/  R2UR UR4, R25 ;  /* 0x00000000190472ca */ /* 0x000fe200000e0000 */
[----:B------:R-:W-:Y:S01]  /*8990*/  BSSY.RECONVERGENT B0, `(.L_x_146) ;  /* 0x0000057000007945 */ /* 0x000fe20003800200 */
[C---:B----4-:R-:W-:Y:S02]  /*89a0*/  SHF.L.U32 R20, R28.reuse, 0x10, RZ ;  /* 0x000000101c147819 */ /* 0x050fe400000006ff */
[----:B------:R-:W-:Y:S02]  /*89b0*/  LOP3.LUT R21, R28, 0xffff0000, RZ, 0xc0, !PT ;  /* 0xffff00001c157812 */ /* 0x000fe400078ec0ff */
[C---:B------:R-:W-:Y:S02]  /*89c0*/  SHF.L.U32 R25, R29.reuse, 0x10, RZ ;  /* 0x000000101d197819 */ /* 0x040fe400000006ff */
[----:B---3--:R-:W-:Y:S02]  /*89d0*/  LOP3.LUT R26, R29, 0xffff0000, RZ, 0xc0, !PT ;  /* 0xffff00001d1a7812 */ /* 0x008fe400078ec0ff */
[C---:B------:R-:W-:Y:S02]  /*89e0*/  SHF.L.U32 R28, R30.reuse, 0x10, RZ ;  /* 0x000000101e1c7819 */ /* 0x040fe400000006ff */
[----:B------:R-:W-:Y:S01]  /*89f0*/  LOP3.LUT R29, R30, 0xffff0000, RZ, 0xc0, !PT ;  /* 0xffff00001e1d7812 */ /* 0x000fe200078ec0ff */
[----:B-1----:R-:W1:Y:S01]  /*8a00*/  LDTM.x16 R4, tmem[UR4+0x30] ;  /* 0x00003004000479ee */ /* 0x002e620008240000 */
[C---:B------:R-:W-:Y:S01]  /*8a10*/  SHF.L.U32 R30, R31.reuse, 0x10, RZ ;  /* 0x000000101f1e7819 */ /* 0x040fe200000006ff */
[----:B------:R-:W-:Y:S01]  /*8a20*/  NOP ;  /* 0x0000000000007918 */ /* 0x000fe20000000000 */
[----:B------:R-:W-:Y:S02]  /*8a30*/  LOP3.LUT R31, R31, 0xffff0000, RZ, 0xc0, !PT ;  /* 0xffff00001f1f7812 */ /* 0x000fe400078ec0ff */
[C---:B------:R-:W-:Y:S02]  /*8a40*/  SHF.L.U32 R32, R36.reuse, 0x10, RZ ;  /* 0x0000001024207819 */ /* 0x040fe400000006ff */
[----:B------:R-:W-:Y:S02]  /*8a50*/  LOP3.LUT R33, R36, 0xffff0000, RZ, 0xc0, !PT ;  /* 0xffff000024217812 */ /* 0x000fe400078ec0ff */
[----:B------:R-:W-:Y:S02]  /*8a60*/  IADD3 R53, PT, PT, R53, 0xe0, RZ ;  /* 0x000000e035357810 */ /* 0x000fe40007ffe0ff */
[----:B------:R-:W-:Y:S02]  /*8a70*/  SHF.L.U32 R34, R37, 0x10, RZ ;  /* 0x0000001025227819 */ /* 0x000fe400000006ff */
[----:B------:R-:W-:Y:S02]  /*8a80*/  LOP3.LUT R53, R53, 0xfefffff8, RZ, 0xc0, !PT ;  /* 0xfefffff835357812 */ /* 0x000fe400078ec0ff */
[----:B------:R-:W-:Y:S02]  /*8a90*/  LOP3.LUT R35, R37, 0xffff0000, RZ, 0xc0, !PT ;  /* 0xffff000025237812 */ /* 0x000fe400078ec0ff */
[----:B-1----:R1:W-:Y:S01]  /*8aa0*/  SYNCS.ARRIVE.TRANS64.RED.A1T0 RZ, [R53+URZ], RZ ;  /* 0x000000ff35ff79a7 */ /* 0x0023e200081004ff */
[C---:B------:R-:W-:Y:S02]  /*8ab0*/  SHF.L.U32 R36, R38.reuse, 0x10, RZ ;  /* 0x0000001026247819 */ /* 0x040fe400000006ff */
[----:B------:R-:W-:Y:S02]  /*8ac0*/  LOP3.LUT R37, R38, 0xffff0000, RZ, 0xc0, !PT ;  /* 0xffff000026257812 */ /* 0x000fe400078ec0ff */
[----:B------:R-:W-:Y:S01]  /*8ad0*/  SHF.L.U32 R38, R39, 0x10, RZ ;  /* 0x0000001027267819 */ /* 0x000fe200000006ff */
[C---:B------:R-:W-:Y:S01]  /*8ae0*/  FMUL R4, R24.reuse, R4 ;  /* 0x0000000418047220 */ /* 0x040fe20000400000 */
[C---:B------:R-:W-:Y:S01]  /*8af0*/  FMUL R5, R24.reuse, R5 ;  /* 0x0000000518057220 */ /* 0x040fe20000400000 */
[C---:B------:R-:W-:Y:S01]  /*8b00*/  FMUL R6, R24.reuse, R6 ;  /* 0x0000000618067220 */ /* 0x040fe20000400000 */
[C---:B------:R-:W-:Y:S01]  /*8b10*/  FMUL R7, R24.reuse, R7 ;  /* 0x0000000718077220 */ /* 0x040fe20000400000 */
[C---:B------:R-:W-:Y:S01]  /*8b20*/  FFMA R4, R27.reuse, R20, R4 ;  /* 0x000000141b047223 */ /* 0x040fe20000000004 */
        /* <DEDUP_REMOVED lines=15> */
[C---:B------:R-:W-:Y:S01]  /*8c20*/  FMUL R12, R24.reuse, R16 ;  /* 0x00000010180c7220 */ /* 0x040fe20000400000 */
[C---:B------:R-:W-:Y:S01]  /*8c30*/  FFMA R0, R27.reuse, R32, R0 ;  /* 0x000000201b007223 */ /* 0x040fe20000000000 */
[C---:B------:R-:W-:Y:S01]  /*8c40*/  FMUL R13, R24.reuse, R17 ;  /* 0x00000011180d7220 */ /* 0x040fe20000400000 */
[----:B------:R-:W-:Y:S01]  /*8c50*/  FFMA R2, R27, R33, R2 ;  /* 0x000000211b027223 */ /* 0x000fe20000000002 */
[----:B------:R-:W-:Y:S01]  /*8c60*/  F2FP.BF16.F32.PACK_AB R4, R5, R4 ;  /* 0x000000040504723e */ /* 0x000fe200000010ff */
[C---:B------:R-:W-:Y:S01]  /*8c70*/  FMUL R14, R24.reuse, R18 ;  /* 0x00000012180e7220 */ /* 0x040fe20000400000 */
[----:B------:R-:W-:Y:S01]  /*8c80*/  FFMA R3, R27, R34, R3 ;  /* 0x000000221b037223 */ /* 0x000fe20000000003 */
[----:B------:R-:W-:Y:S01]  /*8c90*/  LOP3.LUT R39, R39, 0xffff0000, RZ, 0xc0, !PT ;  /* 0xffff000027277812 */ /* 0x000fe200078ec0ff */
[----:B------:R-:W-:Y:S01]  /*8ca0*/  FFMA R15, R27, R35, R15 ;  /* 0x000000231b0f7223 */ /* 0x000fe2000000000f */
[----:B------:R-:W-:Y:S01]  /*8cb0*/  F2FP.BF16.F32.PACK_AB R5, R7, R6 ;  /* 0x000000060705723e */ /* 0x000fe200000010ff */
[----:B------:R-:W-:Y:S01]  /*8cc0*/  FMUL R19, R24, R19 ;  /* 0x0000001318137220 */ /* 0x000fe20000400000 */
[----:B------:R-:W-:Y:S01]  /*8cd0*/  F2FP.BF16.F32.PACK_AB R6, R9, R8 ;  /* 0x000000080906723e */ /* 0x000fe200000010ff */
        /* <DEDUP_REMOVED lines=34> */
.L_x_147:
[----:B------:R-:W-:Y:S05]  /*8f00*/  BSYNC.RECONVERGENT B0 ;  /* 0x0000000000007941 */ /* 0x000fea0003800200 */
.L_x_146:
[----:B------:R-:W-:Y:S01]  /*8f10*/  BAR.SYNC.DEFER_BLOCKING 0x1, 0x80 ;  /* 0x0042000000007b1d */ /* 0x000fe20000010000 */
[----:B------:R-:W-:Y:S01]  /*8f20*/  UISETP.NE.AND UP0, UPT, UR52, -0x4, UPT ;  /* 0xfffffffc3400788c */ /* 0x000fe2000bf05270 */
[----:B------:R-:W-:Y:S08]  /*8f30*/  IADD3 R22, PT, PT, R22, 0x1, RZ ;  /* 0x0000000116167810 */ /* 0x000ff00007ffe0ff */
[----:B------:R-:W-:Y:S05]  /*8f40*/  BRA.U !UP0, `(.L_x_148) ;  /* 0x0000000108287547 */ /* 0x000fea000b800000 */
[----:B------:R-:W-:Y:S01]  /*8f50*/  ISETP.NE.AND P0, PT, R61, RZ, PT ;  /* 0x000000ff3d00720c */ /* 0x000fe20003f05270 */
[----:B------:R-:W-:Y:S01]  /*8f60*/  IMAD.U32 R2, RZ, RZ, UR46 ;  /* 0x0000002eff027e24 */ /* 0x000fe2000f8e00ff */
[----:B------:R-:W-:Y:S01]  /*8f70*/  UIADD3 UR4, UPT, UPT, UR46, 0x1, URZ ;  /* 0x000000012e047890 */ /* 0x000fe2000fffe0ff */
[----:B------:R-:W-:Y:S03]  /*8f80*/  IMAD.U32 R0, RZ, RZ, UR47 ;  /* 0x0000002fff007e24 */ /* 0x000fe6000f8e00ff */
[----:B------:R-:W-:Y:S04]  /*8f90*/  UISETP.NE.AND UP0, UPT, UR4, 0x4, UPT ;  /* 0x000000040400788c */ /* 0x000fe8000bf05270 */
[----:B------:R-:W-:Y:S03]  /*8fa0*/  USEL UR46, UR4, URZ, UP0 ;  /* 0x000000ff042e7287 */ /* 0x000fe60008000000 */
[----:B------:R-:W-:Y:S05]  /*8fb0*/  @P0 LEA R2, R2, UR43, 0x3 ;  /* 0x0000002b02020c11 */ /* 0x000fea000f8e18ff */
[----:B------:R-:W-:Y:S05]  /*8fc0*/  @P0 VIADD R2, R2, 0x70 ;  /* 0x0000007002020836 */ /* 0x000fea0000000000 */
[----:B------:R-:W-:Y:S04]  /*8fd0*/  @P0 PRMT R0, R0, 0x654, R2 ;  /* 0x0000065400000816 */ /* 0x000fe80000000002 */
[----:B------:R2:W-:Y:S03]  /*8fe0*/  @P0 SYNCS.ARRIVE.TRANS64.RED.A1T0 RZ, [R0+URZ], RZ ;  /* 0x000000ff00ff09a7 */ /* 0x0005e600081004ff */
.L_x_148:
[----:B------:R-:W-:Y:S01]  /*8ff0*/  R2UR UR4, R50 ;  /* 0x00000000320472ca */ /* 0x000fe200000e0000 */
[----:B------:R-:W-:Y:S01]  /*9000*/  UISETP.NE.AND UP0, UPT, UR62, URZ, UPT ;  /* 0x000000ff3e00728c */ /* 0x000fe2000bf05270 */
[----:B------:R-:W-:Y:S01]  /*9010*/  ISETP.NE.AND P0, PT, R55, 0x2, PT ;  /* 0x000000023700780c */ /* 0x000fe20003f05270 */
[----:B------:R-:W-:Y:S01]  /*9020*/  UIADD3 UR24, UPT, UPT, UR37, UR63, URZ ;  /* 0x0000003f25187290 */ /* 0x000fe2000fffe0ff */
[----:B------:R-:W-:Y:S01]  /*9030*/  ISETP.NE.AND P1, PT, R22, 0x4, PT ;  /* 0x000000041600780c */ /* 0x000fe20003f25270 */
[----:B------:R-:W-:Y:S01]  /*9040*/  UIADD3 UR52, UPT, UPT, UR52, 0x4, URZ ;  /* 0x0000000434347890 */ /* 0x000fe2000fffe0ff */
[----:B------:R-:W-:Y:S01]  /*9050*/  SEL R2, RZ, 0x1, P0 ;  /* 0x00000001ff027807 */ /* 0x000fe20000000000 */
[----:B------:R-:W-:Y:S01]  /*9060*/  UMOV UR36, UR61 ;  /* 0x0000003d00247c82 */ /* 0x000fe20008000000 */
[----:B--2---:R-:W-:Y:S02]  /*9070*/  SEL R0, RZ, 0x1, P1 ;  /* 0x00000001ff007807 */ /* 0x004fe40000800000 */
[----:B------:R-:W-:Y:S02]  /*9080*/  LOP3.LUT R57, R57, R2, RZ, 0x3c, !PT ;  /* 0x0000000239397212 */ /* 0x000fe400078e3cff */
[----:B------:R-:W-:Y:S01]  /*9090*/  LOP3.LUT R58, R58, R0, RZ, 0x3c, !PT ;  /* 0x000000003a3a7212 */ /* 0x000fe200078e3cff */
[----:B------:R-:W-:Y:S01]  /*90a0*/  UIADD3 UR20, UPT, UPT, UR38, UR4, URZ ;  /* 0x0000000426147290 */ /* 0x000fe2000fffe0ff */
[----:B------:R-:W-:Y:S02]  /*90b0*/  SEL R55, R55, RZ, P0 ;  /* 0x000000ff37377207 */ /* 0x000fe40000000000 */
[----:B------:R-:W-:Y:S01]  /*90c0*/  SEL R22, R22, RZ, P1 ;  /* 0x000000ff16167207 */ /* 0x000fe20000800000 */
[----:B------:R-:W-:Y:S08]  /*90d0*/  BRA.U UP0, `(.L_x_149) ;  /* 0xffffffcd005c7547 */ /* 0x000ff0000b83ffff */
[----:B------:R-:W-:-:S13]  /*90e0*/  R2UR UR4, R51 ;  /* 0x00000000330472ca */ /* 0x000fda00000e0000 */
[----:B------:R-:W-:-:S09]  /*90f0*/  UISETP.NE.AND UP0, UPT, UR4, URZ, UPT ;  /* 0x000000ff0400728c */ /* 0x000fd2000bf05270 */
[----:B------:R-:W-:Y:S05]  /*9100*/  BRA.U !UP0, `(.L_x_150) ;  /* 0x0000000108487547 */ /* 0x000fea000b800000 */
[----:B------:R-:W2:Y:S02]  /*9110*/  LDCU.64 UR4, c[0x0][0x890] ;  /* 0x00011200ff0477ac */ /* 0x000ea40008000a00 */
[----:B--2---:R-:W-:-:S04]  /*9120*/  UISETP.NE.U32.AND UP0, UPT, UR4, URZ, UPT ;  /* 0x000000ff0400728c */ /* 0x004fc8000bf05070 */
[----:B------:R-:W-:-:S09]  /*9130*/  UISETP.NE.AND.EX UP0, UPT, UR5, URZ, UPT, UP0 ;  /* 0x000000ff0500728c */ /* 0x000fd2000bf05300 */
[----:B------:R-:W-:Y:S05]  /*9140*/  BRA.U UP0, `(.L_x_151) ;  /* 0x00000001000c7547 */ /* 0x000fea000b800000 */
[----:B------:R-:W-:-:S13]  /*9150*/  FSETP.NEU.AND P0, PT, R27, RZ, PT ;  /* 0x000000ff1b00720b */ /* 0x000fda0003f0d000 */
[----:B------:R-:W-:Y:S05]  /*9160*/  @!P0 EXIT ;  /* 0x000000000000894d */ /* 0x000fea0003800000 */
[----:B------:R-:W-:Y:S05]  /*9170*/  BRA `(.L_x_150) ;  /* 0x00000000002c7947 */ /* 0x000fea0003800000 */
.L_x_151:
[----:B------:R-:W-:Y:S01]  /*9180*/  ISETP.NE.AND P0, PT, R54, RZ, PT ;  /* 0x000000ff3600720c */ /* 0x000fe20003f05270 */
[----:B------:R-:W-:-:S12]  /*9190*/  BSSY.RECONVERGENT B0, `(.L_x_150) ;  /* 0x0000009000007945 */ /* 0x000fd80003800200 */
[----:B------:R-:W-:Y:S05]  /*91a0*/  @P0 BRA `(.L_x_152) ;  /* 0x0000000000140947 */ /* 0x000fea0003800000 */
[----:B------:R-:W2:Y:S02]  /*91b0*/  LDCU.64 UR4, c[0x0][0x888] ;  /* 0x00011100ff0477ac */ /* 0x000ea40008000a00 */
[----:B--2---:R-:W-:-:S04]  /*91c0*/  ISETP.NE.U32.AND P0, PT, RZ, UR4, PT ;  /* 0x00000004ff007c0c */ /* 0x004fc8000bf05070 */
[----:B------:R-:W-:-:S13]  /*91d0*/  ISETP.NE.AND.EX P0, PT, RZ, UR5, PT, P0 ;  /* 0x00000005ff007c0c */ /* 0x000fda000bf05300 */
[----:B------:R-:W-:Y:S05]  /*91e0*/  @!P0 EXIT ;  /* 0x000000000000894d */ /* 0x000fea0003800000 */
[----:B------:R-:W-:Y:S05]  /*91f0*/  BRA `(.L_x_153) ;  /* 0x0000000000087947 */ /* 0x000fea0003800000 */
.L_x_152:
[----:B------:R-:W-:-:S13]  /*9200*/  FSETP.NEU.AND P0, PT, R27, RZ, PT ;  /* 0x000000ff1b00720b */ /* 0x000fda0003f0d000 */
[----:B------:R-:W-:Y:S05]  /*9210*/  @!P0 EXIT ;  /* 0x000000000000894d */ /* 0x000fea0003800000 */
.L_x_153:
[----:B------:R-:W-:Y:S05]  /*9220*/  BSYNC.RECONVERGENT B0 ;  /* 0x0000000000007941 */ /* 0x000fea0003800200 */
.L_x_150:
[----:B------:R-:W-:Y:S01]  /*9230*/  ULEA UR4, UR46, UR43, 0x3 ;  /* 0x0000002b2e047291 */ /* 0x000fe2000f8e18ff */
[----:B------:R-:W-:-:S04]  /*9240*/  DEPBAR.LE SB0, 0x0 ;  /* 0x000080000000791a */ /* 0x000fc80000000000 */
[----:B------:R-:W-:-:S04]  /*9250*/  UIADD3 UR4, UPT, UPT, UR4, 0x70, URZ ;  /* 0x0000007004047890 */ /* 0x000fc8000fffe0ff */
[----:B------:R-:W-:-:S09]  /*9260*/  UPRMT UR4, UR47, 0x654, UR4 ;  /* 0x000006542f047896 */ /* 0x000fd20008000004 */
[----:B------:R-:W-:Y:S01]  /*9270*/  SYNCS.ARRIVE.TRANS64.RED.A1T0 RZ, [UR4], RZ ;  /* 0x000000ffffff79a7 */ /* 0x000fe20008100404 */
[----:B------:R-:W-:Y:S05]  /*9280*/  EXIT ;  /* 0x000000000000794d */ /* 0x000fea0003800000 */
.L_x_24:
[----:B--2---:R2:W3:Y:S02]  /*9290*/  SYNCS.PHASECHK.TRANS64.TRYWAIT P0, [R0+URZ+0x110], R2 ;  /* 0x00011002000075a7 */ /* 0x0044e400080011ff */
[----:B---3--:R-:W-:Y:S05]  /*92a0*/  @!P0 NANOSLEEP.SYNCS 0x989680 ;  /* 0x009896800000895d */ /* 0x008fea0003900000 */
[----:B------:R-:W3:Y:S02]  /*92b0*/  @!P0 SYNCS.PHASECHK.TRANS64 P0, [R0+URZ+0x110], R2 ;  /* 0x00011002000085a7 */ /* 0x000ee400080010ff */
[----:B---3--:R-:W-:Y:S05]  /*92c0*/  @!P0 BRA `(.L_x_24) ;  /* 0xfffffffc00f08947 */ /* 0x008fea000383ffff */
[----:B------:R-:W-:Y:S05]  /*92d0*/  BRA `(.L_x_154) ;  /* 0xffffff8400d87947 */ /* 0x000fea000383ffff */
.L_x_27:
[----:B-1----:R-:W-:-:S07]  /*92e0*/  MOV R0, UR5 ;  /* 0x0000000500007c02 */ /* 0x002fce0008000f00 */
.L_x_155:
[----:B-1----:R1:W2:Y:S02]  /*92f0*/  SYNCS.PHASECHK.TRANS64.TRYWAIT P0, [R0+URZ+0x28], R3 ;  /* 0x00002803000075a7 */ /* 0x0022a400080011ff */
[----:B--2---:R-:W-:Y:S05]  /*9300*/  @!P0 NANOSLEEP.SYNCS 0x989680 ;  /* 0x009896800000895d */ /* 0x004fea0003900000 */
[----:B------:R-:W2:Y:S02]  /*9310*/  @!P0 SYNCS.PHASECHK.TRANS64 P0, [R0+URZ+0x28], R3 ;  /* 0x00002803000085a7 */ /* 0x000ea400080010ff */
[----:B--2---:R-:W-:Y:S05]  /*9320*/  @!P0 BRA `(.L_x_155) ;  /* 0xfffffffc00f08947 */ /* 0x004fea000383ffff */
[----:B------:R-:W-:Y:S05]  /*9330*/  BRA `(.L_x_26) ;  /* 0xffffff8800307947 */ /* 0x000fea000383ffff */
.L_x_36:
[----:B-1----:R-:W-:-:S07]  /*9340*/  MOV R0, UR6 ;  /* 0x0000000600007c02 */ /* 0x002fce0008000f00 */
.L_x_156:
[----:B-1----:R1:W2:Y:S02]  /*9350*/  SYNCS.PHASECHK.TRANS64.TRYWAIT P0, [R0+URZ+0x28], R3 ;  /* 0x00002803000075a7 */ /* 0x0022a400080011ff */
[----:B--2---:R-:W-:Y:S05]  /*9360*/  @!P0 NANOSLEEP.SYNCS 0x989680 ;  /* 0x009896800000895d */ /* 0x004fea0003900000 */
[----:B------:R-:W2:Y:S02]  /*9370*/  @!P0 SYNCS.PHASECHK.TRANS64 P0, [R0+URZ+0x28], R3 ;  /* 0x00002803000085a7 */ /* 0x000ea400080010ff */
[----:B--2---:R-:W-:Y:S05]  /*9380*/  @!P0 BRA `(.L_x_156) ;  /* 0xfffffffc00f08947 */ /* 0x004fea000383ffff */
[----:B------:R-:W-:Y:S05]  /*9390*/  BRA `(.L_x_35) ;  /* 0xffffff8c003c7947 */ /* 0x000fea000383ffff */
.L_x_43:
[----:B-1----:R1:W4:Y:S02]  /*93a0*/  SYNCS.PHASECHK.TRANS64.TRYWAIT P0, [R3+URZ+0xa0], R0 ;  /* 0x0000a000030075a7 */ /* 0x00232400080011ff */
[----:B----4-:R-:W-:Y:S05]  /*93b0*/  @!P0 NANOSLEEP.SYNCS 0x989680 ;  /* 0x009896800000895d */ /* 0x010fea0003900000 */
[----:B------:R-:W4:Y:S02]  /*93c0*/  @!P0 SYNCS.PHASECHK.TRANS64 P0, [R3+URZ+0xa0], R0 ;  /* 0x0000a000030085a7 */ /* 0x000f2400080010ff */
[----:B----4-:R-:W-:Y:S05]  /*93d0*/  @!P0 BRA `(.L_x_43) ;  /* 0xfffffffc00f08947 */ /* 0x010fea000383ffff */
[----:B------:R-:W-:Y:S05]  /*93e0*/  BRA `(.L_x_157) ;  /* 0xffffff9000287947 */ /* 0x000fea000383ffff */
.L_x_47:
[----:B------:R-:W-:-:S07]  /*93f0*/  MOV R0, UR4 ;  /* 0x0000000400007c02 */ /* 0x000fce0008000f00 */
.L_x_158:
[----:B-1----:R1:W2:Y:S02]  /*9400*/  SYNCS.PHASECHK.TRANS64.TRYWAIT P0, [R0+URZ], R2 ;  /* 0x00000002000075a7 */ /* 0x0022a400080011ff */
[----:B--2---:R-:W-:Y:S05]  /*9410*/  @!P0 NANOSLEEP.SYNCS 0x989680 ;  /* 0x009896800000895d */ /* 0x004fea0003900000 */
[----:B------:R-:W2:Y:S02]  /*9420*/  @!P0 SYNCS.PHASECHK.TRANS64 P0, [R0+URZ], R2 ;  /* 0x00000002000085a7 */ /* 0x000ea400080010ff */
[----:B--2---:R-:W-:Y:S05]  /*9430*/  @!P0 BRA `(.L_x_158) ;  /* 0xfffffffc00f08947 */ /* 0x004fea000383ffff */
[----:B------:R-:W-:Y:S05]  /*9440*/  BRA `(.L_x_159) ;  /* 0xffffff9400d07947 */ /* 0x000fea000383ffff */
.L_x_48:
[----:B------:R-:W-:-:S07]  /*9450*/  MOV R0, UR5 ;  /* 0x0000000500007c02 */ /* 0x000fce0008000f00 */
.L_x_160:
[----:B-1----:R1:W2:Y:S02]  /*9460*/  SYNCS.PHASECHK.TRANS64.TRYWAIT P0, [R0+URZ], R3 ;  /* 0x00000003000075a7 */ /* 0x0022a400080011ff */
[----:B--2---:R-:W-:Y:S05]  /*9470*/  @!P0 NANOSLEEP.SYNCS 0x989680 ;  /* 0x009896800000895d */ /* 0x004fea0003900000 */
[----:B------:R-:W2:Y:S02]  /*9480*/  @!P0 SYNCS.PHASECHK.TRANS64 P0, [R0+URZ], R3 ;  /* 0x00000003000085a7 */ /* 0x000ea400080010ff */
[----:B--2---:R-:W-:Y:S05]  /*9490*/  @!P0 BRA `(.L_x_160) ;  /* 0xfffffffc00f08947 */ /* 0x004fea000383ffff */
[----:B------:R-:W-:Y:S05]  /*94a0*/  BRA `(.L_x_161) ;  /* 0xffffff9400dc7947 */ /* 0x000fea000383ffff */
.L_x_49:
[----:B------:R-:W-:-:S07]  /*94b0*/  MOV R0, UR5 ;  /* 0x0000000500007c02 */ /* 0x000fce0008000f00 */
.L_x_162:
[----:B-1----:R1:W2:Y:S02]  /*94c0*/  SYNCS.PHASECHK.TRANS64.TRYWAIT P0, [R0+URZ], R3 ;  /* 0x00000003000075a7 */ /* 0x0022a400080011ff */
[----:B--2---:R-:W-:Y:S05]  /*94d0*/  @!P0 NANOSLEEP.SYNCS 0x989680 ;  /* 0x009896800000895d */ /* 0x004fea0003900000 */
[----:B------:R-:W2:Y:S02]  /*94e0*/  @!P0 SYNCS.PHASECHK.TRANS64 P0, [R0+URZ], R3 ;  /* 0x00000003000085a7 */ /* 0x000ea400080010ff */
[----:B--2---:R-:W-:Y:S05]  /*94f0*/  @!P0 BRA `(.L_x_162) ;  /* 0xfffffffc00f08947 */ /* 0x004fea000383ffff */
[----:B------:R-:W-:Y:S05]  /*9500*/  BRA `(.L_x_163) ;  /* 0xffffff9400e87947 */ /* 0x000fea000383ffff */
.L_x_50:
[----:B------:R-:W-:-:S07]  /*9510*/  MOV R0, UR5 ;  /* 0x0000000500007c02 */ /* 0x000fce0008000f00 */
.L_x_164:
[----:B-1----:R1:W2:Y:S02]  /*9520*/  SYNCS.PHASECHK.TRANS64.TRYWAIT P0, [R0+URZ], R3 ;  /* 0x00000003000075a7 */ /* 0x0022a400080011ff */
[----:B--2---:R-:W-:Y:S05]  /*9530*/  @!P0 NANOSLEEP.SYNCS 0x989680 ;  /* 0x009896800000895d */ /* 0x004fea0003900000 */
[----:B------:R-:W2:Y:S02]  /*9540*/  @!P0 SYNCS.PHASECHK.TRANS64 P0, [R0+URZ], R3 ;  /* 0x00000003000085a7 */ /* 0x000ea400080010ff */
[----:B--2---:R-:W-:Y:S05]  /*9550*/  @!P0 BRA `(.L_x_164) ;  /* 0xfffffffc00f08947 */ /* 0x004fea000383ffff */
[----:B------:R-:W-:Y:S05]  /*9560*/  BRA `(.L_x_165) ;  /* 0xffffff9400f47947 */ /* 0x000fea000383ffff */
.L_x_53:
[----:B-1----:R1:W2:Y:S02]  /*9570*/  SYNCS.PHASECHK.TRANS64.TRYWAIT P0, [R2+URZ+0x100], R4 ;  /* 0x00010004020075a7 */ /* 0x0022a400080011ff */
[----:B--2---:R-:W-:Y:S05]  /*9580*/  @!P0 NANOSLEEP.SYNCS 0x989680 ;  /* 0x009896800000895d */ /* 0x004fea0003900000 */
[----:B------:R-:W2:Y:S02]  /*9590*/  @!P0 SYNCS.PHASECHK.TRANS64 P0, [R2+URZ+0x100], R4 ;  /* 0x00010004020085a7 */ /* 0x000ea400080010ff */
[----:B--2---:R-:W-:Y:S05]  /*95a0*/  @!P0 BRA `(.L_x_53) ;  /* 0xfffffffc00f08947 */ /* 0x004fea000383ffff */
[----:B------:R-:W-:Y:S05]  /*95b0*/  BRA `(.L_x_166) ;  /* 0xffffff9800507947 */ /* 0x000fea000383ffff */
.L_x_54:
[----:B------:R-:W-:-:S07]  /*95c0*/  MOV R2, UR4 ;  /* 0x0000000400027c02 */ /* 0x000fce0008000f00 */
.L_x_167:
[----:B-1----:R1:W2:Y:S02]  /*95d0*/  SYNCS.PHASECHK.TRANS64.TRYWAIT P0, [R2+URZ+0xb0], R5 ;  /* 0x0000b005020075a7 */ /* 0x0022a400080011ff */
[----:B--2---:R-:W-:Y:S05]  /*95e0*/  @!P0 NANOSLEEP.SYNCS 0x989680 ;  /* 0x009896800000895d */ /* 0x004fea0003900000 */
[----:B------:R-:W2:Y:S02]  /*95f0*/  @!P0 SYNCS.PHASECHK.TRANS64 P0, [R2+URZ+0xb0], R5 ;  /* 0x0000b005020085a7 */ /* 0x000ea400080010ff */
[----:B--2---:R-:W-:Y:S05]  /*9600*/  @!P0 BRA `(.L_x_167) ;  /* 0xfffffffc00f08947 */ /* 0x004fea000383ffff */
[----:B------:R-:W-:Y:S05]  /*9610*/  BRA `(.L_x_168) ;  /* 0xffffff9800607947 */ /* 0x000fea000383ffff */
.L_x_55:
[----:B-1----:R1:W2:Y:S02]  /*9620*/  SYNCS.PHASECHK.TRANS64.TRYWAIT P1, [R2+URZ+0xa0], R4 ;  /* 0x0000a004020075a7 */ /* 0x0022a400080211ff */
[----:B--2---:R-:W-:Y:S05]  /*9630*/  @!P1 NANOSLEEP.SYNCS 0x989680 ;  /* 0x009896800000995d */ /* 0x004fea0003900000 */
[----:B------:R-:W2:Y:S02]  /*9640*/  @!P1 SYNCS.PHASECHK.TRANS64 P1, [R2+URZ+0xa0], R4 ;  /* 0x0000a004020095a7 */ /* 0x000ea400080210ff */
[----:B--2---:R-:W-:Y:S05]  /*9650*/  @!P1 BRA `(.L_x_55) ;  /* 0xfffffffc00f09947 */ /* 0x004fea000383ffff */
[----:B------:R-:W-:Y:S05]  /*9660*/  BRA `(.L_x_169) ;  /* 0xffffff9800907947 */ /* 0x000fea000383ffff */
.L_x_58:
[----:B------:R-:W-:-:S07]  /*9670*/  MOV R0, UR4 ;  /* 0x0000000400007c02 */ /* 0x000fce0008000f00 */
.L_x_170:
[----:B-1----:R1:W2:Y:S02]  /*9680*/  SYNCS.PHASECHK.TRANS64.TRYWAIT P0, [R0+URZ+0xb0], R2 ;  /* 0x0000b002000075a7 */ /* 0x0022a400080011ff */
[----:B--2---:R-:W-:Y:S05]  /*9690*/  @!P0 NANOSLEEP.SYNCS 0x989680 ;  /* 0x009896800000895d */ /* 0x004fea0003900000 */
[----:B------:R-:W2:Y:S02]  /*96a0*/  @!P0 SYNCS.PHASECHK.TRANS64 P0, [R0+URZ+0xb0], R2 ;  /* 0x0000b002000085a7 */ /* 0x000ea400080010ff */
[----:B--2---:R-:W-:Y:S05]  /*96b0*/  @!P0 BRA `(.L_x_170) ;  /* 0xfffffffc00f08947 */ /* 0x004fea000383ffff */
[----:B------:R-:W-:Y:S05]  /*96c0*/  BRA `(.L_x_57) ;  /* 0xffffff9800e47947 */ /* 0x000fea000383ffff */
.L_x_67:
[----:B-1----:R-:W-:-:S04]  /*96d0*/  MOV R5, UR5 ;  /* 0x0000000500057c02 */ /* 0x002fc80008000f00 */
[----:B------:R1:W2:Y:S03]  /*96e0*/  SYNCS.PHASECHK.TRANS64.TRYWAIT P0, [R5+URZ+0x8], R6 ;  /* 0x00000806050075a7 */ /* 0x0002a600080011ff */
[----:B--2---:R-:W-:Y:S05]  /*96f0*/  @!P0 NANOSLEEP.SYNCS 0x989680 ;  /* 0x009896800000895d */ /* 0x004fea0003900000 */
[----:B------:R-:W2:Y:S02]  /*9700*/  @!P0 SYNCS.PHASECHK.TRANS64 P0, [R5+URZ+0x8], R6 ;  /* 0x00000806050085a7 */ /* 0x000ea400080010ff */
[----:B--2---:R-:W-:Y:S05]  /*9710*/  @!P0 BRA `(.L_x_67) ;  /* 0xfffffffc00ec8947 */ /* 0x004fea000383ffff */
[----:B------:R-:W-:Y:S05]  /*9720*/  BRA `(.L_x_66) ;  /* 0xffffff9c00987947 */ /* 0x000fea000383ffff */
.L_x_69:
[----:B------:R-:W-:Y:S01]  /*9730*/  BSSY B0, `(.L_x_171) ;  /* 0x0000006000007945 */ /* 0x000fe20003800000 */
[----:B------:R-:W-:-:S07]  /*9740*/  MOV R15, 0xffffffff ;  /* 0xffffffff000f7802 */ /* 0x000fce0000000f00 */
[----:B-1---5:R-:W-:Y:S05]  /*9750*/  WARPSYNC.COLLECTIVE R15, `(.L_x_172) ;  /* 0x000000000f0c7348 */ /* 0x022fea0003c00000 */
[----:B------:R-:W-:Y:S02]  /*9760*/  ELECT P6, UR79, PT ;  /* 0x00000000004f782f */ /* 0x000fe400038c0000 */
[----:B------:R-:W-:Y:S01]  /*9770*/  MOV R14, UR79 ;  /* 0x0000004f000e7c02 */ /* 0x000fe20008000f00 */
[----:B-1---5:R-:W-:Y:S10]  /*9780*/  ENDCOLLECTIVE ;  /* 0x000000000000791b */ /* 0x022ff40003800000 */
.L_x_172:
[----:B------:R-:W-:Y:S05]  /*9790*/  BSYNC B0 ;  /* 0x0000000000007941 */ /* 0x000fea0003800000 */
.L_x_171:
[----:B------:R-:W-:Y:S05]  /*97a0*/  BRA `(.L_x_173) ;  /* 0xffffff9c00c87947 */ /* 0x000fea000383ffff */
.L_x_71:
[----:B-1----:R-:W-:-:S04]  /*97b0*/  MOV R0, UR5 ;  /* 0x0000000500007c02 */ /* 0x002fc80008000f00 */
[----:B------:R1:W2:Y:S03]  /*97c0*/  SYNCS.PHASECHK.TRANS64.TRYWAIT P0, [R0+URZ+0x8], R4 ;  /* 0x00000804000075a7 */ /* 0x0002a600080011ff */
[----:B--2---:R-:W-:Y:S05]  /*97d0*/  @!P0 NANOSLEEP.SYNCS 0x989680 ;  /* 0x009896800000895d */ /* 0x004fea0003900000 */
[----:B------:R-:W2:Y:S02]  /*97e0*/  @!P0 SYNCS.PHASECHK.TRANS64 P0, [R0+URZ+0x8], R4 ;  /* 0x00000804000085a7 */ /* 0x000ea400080010ff */
[----:B--2---:R-:W-:Y:S05]  /*97f0*/  @!P0 BRA `(.L_x_71) ;  /* 0xfffffffc00ec8947 */ /* 0x004fea000383ffff */
[----:B------:R-:W-:Y:S05]  /*9800*/  BRA `(.L_x_70) ;  /* 0xffffff9c00cc7947 */ /* 0x000fea000383ffff */
.L_x_72:
[----:B-1----:R1:W2:Y:S02]  /*9810*/  SYNCS.PHASECHK.TRANS64.TRYWAIT P0, [R0+URZ+0xa0], R4 ;  /* 0x0000a004000075a7 */ /* 0x0022a400080011ff */
[----:B--2---:R-:W-:Y:S05]  /*9820*/  @!P0 NANOSLEEP.SYNCS 0x989680 ;  /* 0x009896800000895d */ /* 0x004fea0003900000 */
[----:B------:R-:W2:Y:S02]  /*9830*/  @!P0 SYNCS.PHASECHK.TRANS64 P0, [R0+URZ+0xa0], R4 ;  /* 0x0000a004000085a7 */ /* 0x000ea400080010ff */
[----:B--2---:R-:W-:Y:S05]  /*9840*/  @!P0 BRA `(.L_x_72) ;  /* 0xfffffffc00f08947 */ /* 0x004fea000383ffff */
[----:B------:R-:W-:Y:S05]  /*9850*/  BRA `(.L_x_174) ;  /* 0xffffffa000d87947 */ /* 0x000fea000383ffff */
.L_x_74:
[----:B------:R-:W-:-:S07]  /*9860*/  MOV R0, UR46 ;  /* 0x0000002e00007c02 */ /* 0x000fce0008000f00 */
.L_x_175:
[----:B-1----:R1:W2:Y:S02]  /*9870*/  SYNCS.PHASECHK.TRANS64.TRYWAIT P0, [R0+URZ+0xe0], R4 ;  /* 0x0000e004000075a7 */ /* 0x0022a400080011ff */
[----:B--2---:R-:W-:Y:S05]  /*9880*/  @!P0 NANOSLEEP.SYNCS 0x989680 ;  /* 0x009896800000895d */ /* 0x004fea0003900000 */
[----:B------:R-:W2:Y:S02]  /*9890*/  @!P0 SYNCS.PHASECHK.TRANS64 P0, [R0+URZ+0xe0], R4 ;  /* 0x0000e004000085a7 */ /* 0x000ea400080010ff */
[----:B--2---:R-:W-:Y:S05]  /*98a0*/  @!P0 BRA `(.L_x_175) ;  /* 0xfffffffc00f08947 */ /* 0x004fea000383ffff */
[----:B------:R-:W-:Y:S05]  /*98b0*/  BRA `(.L_x_176) ;  /* 0xffffffa400247947 */ /* 0x000fea000383ffff */
.L_x_77:
[----:B------:R-:W-:Y:S07]  /*98c0*/  MOV R0, UR7 ;  /* 0x0000000700007c02 */ /* 0x000fee0008000f00 */
.L_x_177:
[----:B-1----:R1:W2:Y:S02]  /*98d0*/  SYNCS.PHASECHK.TRANS64.TRYWAIT P0, [R0+URZ], R4 ;  /* 0x00000004000075a7 */ /* 0x0022a400080011ff */
[----:B--2---:R-:W-:Y:S05]  /*98e0*/  @!P0 NANOSLEEP.SYNCS 0x989680 ;  /* 0x009896800000895d */ /* 0x004fea0003900000 */
[----:B------:R-:W2:Y:S02]  /*98f0*/  @!P0 SYNCS.PHASECHK.TRANS64 P0, [R0+URZ], R4 ;  /* 0x00000004000085a7 */ /* 0x000ea400080010ff */
[----:B--2---:R-:W-:Y:S05]  /*9900*/  @!P0 BRA `(.L_x_177) ;  /* 0xfffffffc00f08947 */ /* 0x004fea000383ffff */
[----:B------:R-:W-:Y:S05]  /*9910*/  BRA `(.L_x_76) ;  /* 0xffffffa400387947 */ /* 0x000fea000383ffff */
.L_x_81:
[----:B-1----:R-:W-:-:S07]  /*9920*/  MOV R0, UR4 ;  /* 0x0000000400007c02 */ /* 0x002fce0008000f00 */
.L_x_178:
[----:B-1----:R1:W2:Y:S02]  /*9930*/  SYNCS.PHASECHK.TRANS64.TRYWAIT P0, [R0+URZ], R2 ;  /* 0x00000002000075a7 */ /* 0x0022a400080011ff */
[----:B--2---:R-:W-:Y:S05]  /*9940*/  @!P0 NANOSLEEP.SYNCS 0x989680 ;  /* 0x009896800000895d */ /* 0x004fea0003900000 */
[----:B------:R-:W2:Y:S02]  /*9950*/  @!P0 SYNCS.PHASECHK.TRANS64 P0, [R0+URZ], R2 ;  /* 0x00000002000085a7 */ /* 0x000ea400080010ff */
[----:B--2---:R-:W-:Y:S05]  /*9960*/  @!P0 BRA `(.L_x_178) ;  /* 0xfffffffc00f08947 */ /* 0x004fea000383ffff */
[----:B------:R-:W-:Y:S05]  /*9970*/  BRA `(.L_x_179) ;  /* 0xffffffa8007c7947 */ /* 0x000fea000383ffff */
.L_x_82:
[----:B------:R-:W-:-:S07]  /*9980*/  MOV R0, UR5 ;  /* 0x0000000500007c02 */ /* 0x000fce0008000f00 */
.L_x_180:
[----:B-1----:R1:W2:Y:S02]  /*9990*/  SYNCS.PHASECHK.TRANS64.TRYWAIT P0, [R0+URZ], R3 ;  /* 0x00000003000075a7 */ /* 0x0022a400080011ff */
[----:B--2---:R-:W-:Y:S05]  /*99a0*/  @!P0 NANOSLEEP.SYNCS 0x989680 ;  /* 0x009896800000895d */ /* 0x004fea0003900000 */
[----:B------:R-:W2:Y:S02]  /*99b0*/  @!P0 SYNCS.PHASECHK.TRANS64 P0, [R0+URZ], R3 ;  /* 0x00000003000085a7 */ /* 0x000ea400080010ff */
[----:B--2---:R-:W-:Y:S05]  /*99c0*/  @!P0 BRA `(.L_x_180) ;  /* 0xfffffffc00f08947 */ /* 0x004fea000383ffff */
[----:B------:R-:W-:Y:S05]  /*99d0*/  BRA `(.L_x_181) ;  /* 0xffffffa800887947 */ /* 0x000fea000383ffff */
.L_x_83:
[----:B------:R-:W-:-:S07]  /*99e0*/  MOV R0, UR5 ;  /* 0x0000000500007c02 */ /* 0x000fce0008000f00 */
.L_x_182:
[----:B-1----:R1:W2:Y:S02]  /*99f0*/  SYNCS.PHASECHK.TRANS64.TRYWAIT P0, [R0+URZ], R3 ;  /* 0x00000003000075a7 */ /* 0x0022a400080011ff */
[----:B--2---:R-:W-:Y:S05]  /*9a00*/  @!P0 NANOSLEEP.SYNCS 0x989680 ;  /* 0x009896800000895d */ /* 0x004fea0003900000 */
[----:B------:R-:W2:Y:S02]  /*9a10*/  @!P0 SYNCS.PHASECHK.TRANS64 P0, [R0+URZ], R3 ;  /* 0x00000003000085a7 */ /* 0x000ea400080010ff */
[----:B--2---:R-:W-:Y:S05]  /*9a20*/  @!P0 BRA `(.L_x_182) ;  /* 0xfffffffc00f08947 */ /* 0x004fea000383ffff */
[----:B------:R-:W-:Y:S05]  /*9a30*/  BRA `(.L_x_183) ;  /* 0xffffffa800947947 */ /* 0x000fea000383ffff */
.L_x_86:
[----:B------:R-:W-:-:S07]  /*9a40*/  MOV R0, UR41 ;  /* 0x0000002900007c02 */ /* 0x000fce0008000f00 */
.L_x_184:
[----:B-1----:R1:W2:Y:S02]  /*9a50*/  SYNCS.PHASECHK.TRANS64.TRYWAIT P1, [R0+URZ+0x120], R2 ;  /* 0x00012002000075a7 */ /* 0x0022a400080211ff */
[----:B--2---:R-:W-:Y:S05]  /*9a60*/  @!P1 NANOSLEEP.SYNCS 0x989680 ;  /* 0x009896800000995d */ /* 0x004fea0003900000 */
[----:B------:R-:W2:Y:S02]  /*9a70*/  @!P1 SYNCS.PHASECHK.TRANS64 P1, [R0+URZ+0x120], R2 ;  /* 0x00012002000095a7 */ /* 0x000ea400080210ff */
[----:B--2---:R-:W-:Y:S05]  /*9a80*/  @!P1 BRA `(.L_x_184) ;  /* 0xfffffffc00f09947 */ /* 0x004fea000383ffff */
[----:B------:R-:W-:Y:S05]  /*9a90*/  BRA `(.L_x_185) ;  /* 0xffffffa800e07947 */ /* 0x000fea000383ffff */
.L_x_91:
[----:B--2---:R2:W3:Y:S02]  /*9aa0*/  SYNCS.PHASECHK.TRANS64.TRYWAIT P0, [R12+URZ+0xa0], R0 ;  /* 0x0000a0000c0075a7 */ /* 0x0044e400080011ff */
[----:B---3--:R-:W-:Y:S05]  /*9ab0*/  @!P0 NANOSLEEP.SYNCS 0x989680 ;  /* 0x009896800000895d */ /* 0x008fea0003900000 */
[----:B------:R-:W3:Y:S02]  /*9ac0*/  @!P0 SYNCS.PHASECHK.TRANS64 P0, [R12+URZ+0xa0], R0 ;  /* 0x0000a0000c0085a7 */ /* 0x000ee400080010ff */
[----:B---3--:R-:W-:Y:S05]  /*9ad0*/  @!P0 BRA `(.L_x_91) ;  /* 0xfffffffc00f08947 */ /* 0x008fea000383ffff */
[----:B------:R-:W-:Y:S05]  /*9ae0*/  BRA `(.L_x_186) ;  /* 0xffffffb000087947 */ /* 0x000fea000383ffff */
.L_x_94:
[----:B-1----:R-:W-:Y:S07]  /*9af0*/  MOV R0, UR21 ;  /* 0x0000001500007c02 */ /* 0x002fee0008000f00 */
.L_x_187:
[----:B-1----:R1:W2:Y:S02]  /*9b00*/  SYNCS.PHASECHK.TRANS64.TRYWAIT P2, [R0+URZ+0x98], R6 ;  /* 0x00009806000075a7 */ /* 0x0022a400080411ff */
[----:B--2---:R-:W-:Y:S05]  /*9b10*/  @!P2 NANOSLEEP.SYNCS 0x989680 ;  /* 0x009896800000a95d */ /* 0x004fea0003900000 */
[----:B------:R-:W2:Y:S02]  /*9b20*/  @!P2 SYNCS.PHASECHK.TRANS64 P2, [R0+URZ+0x98], R6 ;  /* 0x000098060000a5a7 */ /* 0x000ea400080410ff */
[----:B--2---:R-:W-:Y:S05]  /*9b30*/  @!P2 BRA `(.L_x_187) ;  /* 0xfffffffc00f0a947 */ /* 0x004fea000383ffff */
[----:B------:R-:W-:Y:S05]  /*9b40*/  BRA `(.L_x_93) ;  /* 0xffffffb400707947 */ /* 0x000fea000383ffff */
.L_x_97:
[----:B------:R-:W-:Y:S07]  /*9b50*/  MOV R0, UR21 ;  /* 0x0000001500007c02 */ /* 0x000fee0008000f00 */
.L_x_188:
[----:B-1----:R1:W2:Y:S02]  /*9b60*/  SYNCS.PHASECHK.TRANS64.TRYWAIT P0, [R0+URZ+0x70], R9 ;  /* 0x00007009000075a7 */ /* 0x0022a400080011ff */
[----:B--2---:R-:W-:Y:S05]  /*9b70*/  @!P0 NANOSLEEP.SYNCS 0x989680 ;  /* 0x009896800000895d */ /* 0x004fea0003900000 */
[----:B------:R-:W2:Y:S02]  /*9b80*/  @!P0 SYNCS.PHASECHK.TRANS64 P0, [R0+URZ+0x70], R9 ;  /* 0x00007009000085a7 */ /* 0x000ea400080010ff */
[----:B--2---:R-:W-:Y:S05]  /*9b90*/  @!P0 BRA `(.L_x_188) ;  /* 0xfffffffc00f08947 */ /* 0x004fea000383ffff */
[----:B------:R-:W-:Y:S05]  /*9ba0*/  BRA `(.L_x_189) ;  /* 0xffffffb400cc7947 */ /* 0x000fea000383ffff */
.L_x_98:
[----:B------:R-:W-:Y:S07]  /*9bb0*/  MOV R0, UR21 ;  /* 0x0000001500007c02 */ /* 0x000fee0008000f00 */
.L_x_190:
[----:B-1----:R1:W2:Y:S02]  /*9bc0*/  SYNCS.PHASECHK.TRANS64.TRYWAIT P0, [R0+URZ+0x78], R9 ;  /* 0x00007809000075a7 */ /* 0x0022a400080011ff */
[----:B--2---:R-:W-:Y:S05]  /*9bd0*/  @!P0 NANOSLEEP.SYNCS 0x989680 ;  /* 0x009896800000895d */ /* 0x004fea0003900000 */
[----:B------:R-:W2:Y:S02]  /*9be0*/  @!P0 SYNCS.PHASECHK.TRANS64 P0, [R0+URZ+0x78], R9 ;  /* 0x00007809000085a7 */ /* 0x000ea400080010ff */
[----:B--2---:R-:W-:Y:S05]  /*9bf0*/  @!P0 BRA `(.L_x_190) ;  /* 0xfffffffc00f08947 */ /* 0x004fea000383ffff */
[----:B------:R-:W-:Y:S05]  /*9c00*/  BRA `(.L_x_191) ;  /* 0xffffffb800287947 */ /* 0x000fea000383ffff */
.L_x_99:
[----:B------:R-:W-:Y:S07]  /*9c10*/  MOV R0, UR21 ;  /* 0x0000001500007c02 */ /* 0x000fee0008000f00 */
.L_x_192:
[----:B-1----:R1:W2:Y:S02]  /*9c20*/  SYNCS.PHASECHK.TRANS64.TRYWAIT P0, [R0+URZ+0x80], R9 ;  /* 0x00008009000075a7 */ /* 0x0022a400080011ff */
[----:B--2---:R-:W-:Y:S05]  /*9c30*/  @!P0 NANOSLEEP.SYNCS 0x989680 ;  /* 0x009896800000895d */ /* 0x004fea0003900000 */
[----:B------:R-:W2:Y:S02]  /*9c40*/  @!P0 SYNCS.PHASECHK.TRANS64 P0, [R0+URZ+0x80], R9 ;  /* 0x00008009000085a7 */ /* 0x000ea400080010ff */
[----:B--2---:R-:W-:Y:S05]  /*9c50*/  @!P0 BRA `(.L_x_192) ;  /* 0xfffffffc00f08947 */ /* 0x004fea000383ffff */
[----:B------:R-:W-:Y:S05]  /*9c60*/  BRA `(.L_x_193) ;  /* 0xffffffb800847947 */ /* 0x000fea000383ffff */
.L_x_100:
[----:B------:R-:W-:Y:S07]  /*9c70*/  MOV R0, UR21 ;  /* 0x0000001500007c02 */ /* 0x000fee0008000f00 */
.L_x_194:
[----:B-1----:R1:W2:Y:S02]  /*9c80*/  SYNCS.PHASECHK.TRANS64.TRYWAIT P0, [R0+URZ+0x88], R9 ;  /* 0x00008809000075a7 */ /* 0x0022a400080011ff */
[----:B--2---:R-:W-:Y:S05]  /*9c90*/  @!P0 NANOSLEEP.SYNCS 0x989680 ;  /* 0x009896800000895d */ /* 0x004fea0003900000 */
[----:B------:R-:W2:Y:S02]  /*9ca0*/  @!P0 SYNCS.PHASECHK.TRANS64 P0, [R0+URZ+0x88], R9 ;  /* 0x00008809000085a7 */ /* 0x000ea400080010ff */
[----:B--2---:R-:W-:Y:S05]  /*9cb0*/  @!P0 BRA `(.L_x_194) ;  /* 0xfffffffc00f08947 */ /* 0x004fea000383ffff */
[----:B------:R-:W-:Y:S05]  /*9cc0*/  BRA `(.L_x_195) ;  /* 0xffffffb800e07947 */ /* 0x000fea000383ffff */
.L_x_102:
[----:B------:R-:W-:-:S07]  /*9cd0*/  MOV R0, UR21 ;  /* 0x0000001500007c02 */ /* 0x000fce0008000f00 */
.L_x_196:
[----:B-1----:R1:W3:Y:S02]  /*9ce0*/  SYNCS.PHASECHK.TRANS64.TRYWAIT P0, [R0+URZ+0x70], R2 ;  /* 0x00007002000075a7 */ /* 0x0022e400080011ff */
[----:B---3--:R-:W-:Y:S05]  /*9cf0*/  @!P0 NANOSLEEP.SYNCS 0x989680 ;  /* 0x009896800000895d */ /* 0x008fea0003900000 */
[----:B------:R-:W3:Y:S02]  /*9d00*/  @!P0 SYNCS.PHASECHK.TRANS64 P0, [R0+URZ+0x70], R2 ;  /* 0x00007002000085a7 */ /* 0x000ee400080010ff */
[----:B---3--:R-:W-:Y:S05]  /*9d10*/  @!P0 BRA `(.L_x_196) ;  /* 0xfffffffc00f08947 */ /* 0x008fea000383ffff */
[----:B------:R-:W-:Y:S05]  /*9d20*/  BRA `(.L_x_197) ;  /* 0xffffffbc006c7947 */ /* 0x000fea000383ffff */
.L_x_103:
[----:B-1----:R-:W-:-:S07]  /*9d30*/  MOV R0, UR21 ;  /* 0x0000001500007c02 */ /* 0x002fce0008000f00 */
.L_x_198:
[----:B-1----:R1:W3:Y:S02]  /*9d40*/  SYNCS.PHASECHK.TRANS64.TRYWAIT P0, [R0+URZ+0x78], R2 ;  /* 0x00007802000075a7 */ /* 0x0022e400080011ff */
[----:B---3--:R-:W-:Y:S05]  /*9d50*/  @!P0 NANOSLEEP.SYNCS 0x989680 ;  /* 0x009896800000895d */ /* 0x008fea0003900000 */
[----:B------:R-:W3:Y:S02]  /*9d60*/  @!P0 SYNCS.PHASECHK.TRANS64 P0, [R0+URZ+0x78], R2 ;  /* 0x00007802000085a7 */ /* 0x000ee400080010ff */
[----:B---3--:R-:W-:Y:S05]  /*9d70*/  @!P0 BRA `(.L_x_198) ;  /* 0xfffffffc00f08947 */ /* 0x008fea000383ffff */
[----:B------:R-:W-:Y:S05]  /*9d80*/  BRA `(.L_x_199) ;  /* 0xffffffbc005c7947 */ /* 0x000fea000383ffff */
.L_x_104:
[----:B-1----:R-:W-:-:S07]  /*9d90*/  MOV R0, UR21 ;  /* 0x0000001500007c02 */ /* 0x002fce0008000f00 */
.L_x_200:
[----:B-1----:R1:W3:Y:S02]  /*9da0*/  SYNCS.PHASECHK.TRANS64.TRYWAIT P0, [R0+URZ+0x80], R2 ;  /* 0x00008002000075a7 */ /* 0x0022e400080011ff */
[----:B---3--:R-:W-:Y:S05]  /*9db0*/  @!P0 NANOSLEEP.SYNCS 0x989680 ;  /* 0x009896800000895d */ /* 0x008fea0003900000 */
[----:B------:R-:W3:Y:S02]  /*9dc0*/  @!P0 SYNCS.PHASECHK.TRANS64 P0, [R0+URZ+0x80], R2 ;  /* 0x00008002000085a7 */ /* 0x000ee400080010ff */
[----:B---3--:R-:W-:Y:S05]  /*9dd0*/  @!P0 BRA `(.L_x_200) ;  /* 0xfffffffc00f08947 */ /* 0x008fea000383ffff */
[----:B------:R-:W-:Y:S05]  /*9de0*/  BRA `(.L_x_201) ;  /* 0xffffffbc004c7947 */ /* 0x000fea000383ffff */
.L_x_106:
[----:B-1----:R1:W2:Y:S02]  /*9df0*/  SYNCS.PHASECHK.TRANS64.TRYWAIT P0, [R3+URZ+0xa0], R0 ;  /* 0x0000a000030075a7 */ /* 0x0022a400080011ff */
[----:B--2---:R-:W-:Y:S05]  /*9e00*/  @!P0 NANOSLEEP.SYNCS 0x989680 ;  /* 0x009896800000895d */ /* 0x004fea0003900000 */
[----:B------:R-:W2:Y:S02]  /*9e10*/  @!P0 SYNCS.PHASECHK.TRANS64 P0, [R3+URZ+0xa0], R0 ;  /* 0x0000a000030085a7 */ /* 0x000ea400080010ff */
[----:B--2---:R-:W-:Y:S05]  /*9e20*/  @!P0 BRA `(.L_x_106) ;  /* 0xfffffffc00f08947 */ /* 0x004fea000383ffff */
[----:B------:R-:W-:Y:S05]  /*9e30*/  BRA `(.L_x_202) ;  /* 0xffffffc000187947 */ /* 0x000fea000383ffff */
.L_x_117:
[----:B-1----:R-:W-:Y:S04]  /*9e40*/  MOV R2, UR43 ;  /* 0x0000002b00027c02 */ /* 0x002fe80008000f00 */
[----:B------:R1:W2:Y:S03]  /*9e50*/  SYNCS.PHASECHK.TRANS64.TRYWAIT P1, [R2+URZ+0x50], R3 ;  /* 0x00005003020075a7 */ /* 0x0002a600080211ff */
[----:B--2---:R-:W-:Y:S05]  /*9e60*/  @!P1 NANOSLEEP.SYNCS 0x989680 ;  /* 0x009896800000995d */ /* 0x004fea0003900000 */
[----:B------:R-:W2:Y:S02]  /*9e70*/  @!P1 SYNCS.PHASECHK.TRANS64 P1, [R2+URZ+0x50], R3 ;  /* 0x00005003020095a7 */ /* 0x000ea400080210ff */
[----:B--2---:R-:W-:Y:S05]  /*9e80*/  @!P1 BRA `(.L_x_117) ;  /* 0xfffffffc00ec9947 */ /* 0x004fea000383ffff */
[----:B------:R-:W-:Y:S05]  /*9e90*/  BRA `(.L_x_116) ;  /* 0xffffffcc00847947 */ /* 0x000fea000383ffff */
.L_x_119:
[----:B-1----:R1:W4:Y:S02]  /*9ea0*/  SYNCS.PHASECHK.TRANS64.TRYWAIT P0, [R53+URZ+0xc0], R0 ;  /* 0x0000c000350075a7 */ /* 0x00232400080011ff */
[----:B----4-:R-:W-:Y:S05]  /*9eb0*/  @!P0 NANOSLEEP.SYNCS 0x989680 ;  /* 0x009896800000895d */ /* 0x010fea0003900000 */
[----:B------:R-:W4:Y:S02]  /*9ec0*/  @!P0 SYNCS.PHASECHK.TRANS64 P0, [R53+URZ+0xc0], R0 ;  /* 0x0000c000350085a7 */ /* 0x000f2400080010ff */
[----:B----4-:R-:W-:Y:S05]  /*9ed0*/  @!P0 BRA `(.L_x_119) ;  /* 0xfffffffc00f08947 */ /* 0x010fea000383ffff */
[----:B------:R-:W-:Y:S05]  /*9ee0*/  BRA `(.L_x_118) ;  /* 0xffffffcc00a47947 */ /* 0x000fea000383ffff */
.L_x_128:
[----:B--2---:R2:W3:Y:S02]  /*9ef0*/  SYNCS.PHASECHK.TRANS64.TRYWAIT P0, [R2+URZ+0x50], R0 ;  /* 0x00005000020075a7 */ /* 0x0044e400080011ff */
[----:B---3--:R-:W-:Y:S05]  /*9f00*/  @!P0 NANOSLEEP.SYNCS 0x989680 ;  /* 0x009896800000895d */ /* 0x008fea0003900000 */
[----:B------:R-:W3:Y:S02]  /*9f10*/  @!P0 SYNCS.PHASECHK.TRANS64 P0, [R2+URZ+0x50], R0 ;  /* 0x00005000020085a7 */ /* 0x000ee400080010ff */
[----:B---3--:R-:W-:Y:S05]  /*9f20*/  @!P0 BRA `(.L_x_128) ;  /* 0xfffffffc00f08947 */ /* 0x008fea000383ffff */
[----:B------:R-:W-:Y:S05]  /*9f30*/  BRA `(.L_x_127) ;  /* 0xffffffd400b47947 */ /* 0x000fea000383ffff */
.L_x_136:
[----:B--2---:R2:W3:Y:S02]  /*9f40*/  SYNCS.PHASECHK.TRANS64.TRYWAIT P0, [R2+URZ+0x50], R4 ;  /* 0x00005004020075a7 */ /* 0x0044e400080011ff */
[----:B---3--:R-:W-:Y:S05]  /*9f50*/  @!P0 NANOSLEEP.SYNCS 0x989680 ;  /* 0x009896800000895d */ /* 0x008fea0003900000 */
[----:B------:R-:W3:Y:S02]  /*9f60*/  @!P0 SYNCS.PHASECHK.TRANS64 P0, [R2+URZ+0x50], R4 ;  /* 0x00005004020085a7 */ /* 0x000ee400080010ff */
[----:B---3--:R-:W-:Y:S05]  /*9f70*/  @!P0 BRA `(.L_x_136) ;  /* 0xfffffffc00f08947 */ /* 0x008fea000383ffff */
[----:B------:R-:W-:Y:S05]  /*9f80*/  BRA `(.L_x_135) ;  /* 0xffffffdc00d47947 */ /* 0x000fea000383ffff */
.L_x_144:
[----:B--2---:R2:W3:Y:S02]  /*9f90*/  SYNCS.PHASECHK.TRANS64.TRYWAIT P0, [R3+URZ+0x50], R0 ;  /* 0x00005000030075a7 */ /* 0x0044e400080011ff */
[----:B---3--:R-:W-:Y:S05]  /*9fa0*/  @!P0 NANOSLEEP.SYNCS 0x989680 ;  /* 0x009896800000895d */ /* 0x008fea0003900000 */
[----:B------:R-:W3:Y:S02]  /*9fb0*/  @!P0 SYNCS.PHASECHK.TRANS64 P0, [R3+URZ+0x50], R0 ;  /* 0x00005000030085a7 */ /* 0x000ee400080010ff */
[----:B---3--:R-:W-:Y:S05]  /*9fc0*/  @!P0 BRA `(.L_x_144) ;  /* 0xfffffffc00f08947 */ /* 0x008fea000383ffff */
[----:B------:R-:W-:Y:S05]  /*9fd0*/  BRA `(.L_x_143) ;  /* 0xffffffe400f47947 */ /* 0x000fea000383ffff */
        .weak           $__internal_0_$__cuda_sm10x_tcgen05_guardrail_trap_col_being_dealloced_not_returned_by_alloc
        .type           $__internal_0_$__cuda_sm10x_tcgen05_guardrail_trap_col_being_dealloced_not_returned_by_alloc,@function
        .size           $__internal_0_$__cuda_sm10x_tcgen05_guardrail_trap_col_being_dealloced_not_returned_by_alloc,($__internal_1_$__cuda_sm10x_tcgen05_guardrail_trap_phase_invalid_during_alloc - $__internal_0_$__cuda_sm10x_tcgen05_guardrail_trap_col_being_dealloced_not_returned_by_alloc)
$__internal_0_$__cuda_sm10x_tcgen05_guardrail_trap_col_being_dealloced_not_returned_by_alloc:
[----:B------:R-:W-:Y:S05]  /*9fe0*/  BPT.TRAP 0x1 ;  /* 0x000000040000795c */ /* 0x000fea0000300000 */
[----:B------:R-:W-:-:S04]  /*9ff0*/  HFMA2 R3, -RZ, RZ, 0, 0 ;  /* 0x00000000ff037431 */ /* 0x000fc800000001ff */
[----:B------:R-:W-:Y:S05]  /*a000*/  RET.REL.NODEC R2 `(_ZN7cutlass13device_kernelINS_4gemm6kernel13GemmUniversalIN4cute5tupleIJiiiiEEENS1_10collective13CollectiveMmaINS1_35MainloopSm100TmaUmmaWarpSpecializedILi5ELi2ELi4ENS5_IJNS4_1CILi2EEESB_NSA_ILi1EEEEEEEENS5_IJNSA_ILi128EEESF_SF_EEENS_10bfloat16_tENS5_IJlSC_lEEESH_SI_NS4_8TiledMMAINS4_8MMA_AtomIJNS4_26SM100_MMA_F16BF16_2x1SM_SSISH_SH_fLi128ELi128ELNS4_4UMMA5MajorE0ELSN_0ELNSM_7ScaleInE0ELSO_0EEEEEENS4_6LayoutINS5_IJSC_SC_SC_EEENS5_IJNSA_ILi0EEEST_ST_EEEEENS5_IJNS4_10UnderscoreESW_SW_EEEEENS4_28SM100_TMA_2SM_LOAD_MULTICASTENS4_14ComposedLayoutINS4_7SwizzleILi3ELi4ELi3EEENS4_18smem_ptr_flag_bitsILi16EEENSR_INS5_IJNSA_ILi8EEENSA_ILi64EEEEEENS5_IJS16_SC_EEEEEEEvNS4_8identityENS4_18SM100_TMA_2SM_LOADES1A_vS1B_EENS_8epilogue10collective18CollectiveEpilogueINS1E_23Sm100TmaWarpSpecializedILi4ELi2ELi16ELb1ELb0EEEJNS5_IJS16_SF_SF_EEENS5_IJNSR_IS16_SC_EENSR_INS5_IJNSA_ILi16EEESB_EEENS5_IJSC_S16_EEEEEEEESH_SI_SH_SI_NS1E_6fusion15FusionCallbacksIS1I_NS1Q_17LinearCombinationISH_fSH_fLNS_15FloatRoundStyleE2EEES1J_S1P_JEEENS4_5SM1004TMEM4LOAD26SM100_TMEM_LOAD_32dp32b16xENS4_13SM90_TMA_LOADENS10_INS11_ILi1ELi4ELi3EEES14_NSR_INS5_IJS15_S1L_EEENS5_IJS1L_SC_EEEEEEENS4_39AutoVectorizingCopyWithAssumedAlignmentILi128EEENS4_14SM90_TMA_STOREES25_S27_S27_EEEvvEEEEvNT_6ParamsE) ;  /* 0xffffff5c02fc7950 */ /* 0x000fea0003c3ffff */
        .weak           $__internal_1_$__cuda_sm10x_tcgen05_guardrail_trap_phase_invalid_during_alloc
        .type           $__internal_1_$__cuda_sm10x_tcgen05_guardrail_trap_phase_invalid_during_alloc,@function
        .size           $__internal_1_$__cuda_sm10x_tcgen05_guardrail_trap_phase_invalid_during_alloc,($__internal_2_$__cuda_sm10x_tcgen05_guardrail_trap_unallocated_columns_being_dealloced - $__internal_1_$__cuda_sm10x_tcgen05_guardrail_trap_phase_invalid_during_alloc)
$__internal_1_$__cuda_sm10x_tcgen05_guardrail_trap_phase_invalid_during_alloc:
[----:B------:R-:W-:Y:S05]  /*a010*/  BPT.TRAP 0x1 ;  /* 0x000000040000795c */ /* 0x000fea0000300000 */
[----:B------:R-:W-:-:S04]  /*a020*/  MOV R5, 0x0 ;  /* 0x0000000000057802 */ /* 0x000fc80000000f00 */
[----:B------:R-:W-:Y:S05]  /*a030*/  RET.REL.NODEC R4 `(_ZN7cutlass13device_kernelINS_4gemm6kernel13GemmUniversalIN4cute5tupleIJiiiiEEENS1_10collective13CollectiveMmaINS1_35MainloopSm100TmaUmmaWarpSpecializedILi5ELi2ELi4ENS5_IJNS4_1CILi2EEESB_NSA_ILi1EEEEEEEENS5_IJNSA_ILi128EEESF_SF_EEENS_10bfloat16_tENS5_IJlSC_lEEESH_SI_NS4_8TiledMMAINS4_8MMA_AtomIJNS4_26SM100_MMA_F16BF16_2x1SM_SSISH_SH_fLi128ELi128ELNS4_4UMMA5MajorE0ELSN_0ELNSM_7ScaleInE0ELSO_0EEEEEENS4_6LayoutINS5_IJSC_SC_SC_EEENS5_IJNSA_ILi0EEEST_ST_EEEEENS5_IJNS4_10UnderscoreESW_SW_EEEEENS4_28SM100_TMA_2SM_LOAD_MULTICASTENS4_14ComposedLayoutINS4_7SwizzleILi3ELi4ELi3EEENS4_18smem_ptr_flag_bitsILi16EEENSR_INS5_IJNSA_ILi8EEENSA_ILi64EEEEEENS5_IJS16_SC_EEEEEEEvNS4_8identityENS4_18SM100_TMA_2SM_LOADES1A_vS1B_EENS_8epilogue10collective18CollectiveEpilogueINS1E_23Sm100TmaWarpSpecializedILi4ELi2ELi16ELb1ELb0EEEJNS5_IJS16_SF_SF_EEENS5_IJNSR_IS16_SC_EENSR_INS5_IJNSA_ILi16EEESB_EEENS5_IJSC_S16_EEEEEEEESH_SI_SH_SI_NS1E_6fusion15FusionCallbacksIS1I_NS1Q_17LinearCombinationISH_fSH_fLNS_15FloatRoundStyleE2EEES1J_S1P_JEEENS4_5SM1004TMEM4LOAD26SM100_TMEM_LOAD_32dp32b16xENS4_13SM90_TMA_LOADENS10_INS11_ILi1ELi4ELi3EEES14_NSR_INS5_IJS15_S1L_EEENS5_IJS1L_SC_EEEEEEENS4_39AutoVectorizingCopyWithAssumedAlignmentILi128EEENS4_14SM90_TMA_STOREES25_S27_S27_EEEvvEEEEvNT_6ParamsE) ;  /* 0xffffff5c04f07950 */ /* 0x000fea0003c3ffff */
        .weak           $__internal_2_$__cuda_sm10x_tcgen05_guardrail_trap_unallocated_columns_being_dealloced
        .type           $__internal_2_$__cuda_sm10x_tcgen05_guardrail_trap_unallocated_columns_being_dealloced,@function
        .size           $__internal_2_$__cuda_sm10x_tcgen05_guardrail_trap_unallocated_columns_being_dealloced,(.L_x_204 - $__internal_2_$__cuda_sm10x_tcgen05_guardrail_trap_unallocated_columns_being_dealloced)
$__internal_2_$__cuda_sm10x_tcgen05_guardrail_trap_unallocated_columns_being_dealloced:
[----:B------:R-:W-:Y:S05]  /*a040*/  BPT.TRAP 0x1 ;  /* 0x000000040000795c */ /* 0x000fea0000300000 */
[----:B------:R-:W-:-:S04]  /*a050*/  HFMA2 R3, -RZ, RZ, 0, 0 ;  /* 0x00000000ff037431 */ /* 0x000fc800000001ff */
[----:B------:R-:W-:Y:S05]  /*a060*/  RET.REL.NODEC R2 `(_ZN7cutlass13device_kernelINS_4gemm6kernel13GemmUniversalIN4cute5tupleIJiiiiEEENS1_10collective13CollectiveMmaINS1_35MainloopSm100TmaUmmaWarpSpecializedILi5ELi2ELi4ENS5_IJNS4_1CILi2EEESB_NSA_ILi1EEEEEEEENS5_IJNSA_ILi128EEESF_SF_EEENS_10bfloat16_tENS5_IJlSC_lEEESH_SI_NS4_8TiledMMAINS4_8MMA_AtomIJNS4_26SM100_MMA_F16BF16_2x1SM_SSISH_SH_fLi128ELi128ELNS4_4UMMA5MajorE0ELSN_0ELNSM_7ScaleInE0ELSO_0EEEEEENS4_6LayoutINS5_IJSC_SC_SC_EEENS5_IJNSA_ILi0EEEST_ST_EEEEENS5_IJNS4_10UnderscoreESW_SW_EEEEENS4_28SM100_TMA_2SM_LOAD_MULTICASTENS4_14ComposedLayoutINS4_7SwizzleILi3ELi4ELi3EEENS4_18smem_ptr_flag_bitsILi16EEENSR_INS5_IJNSA_ILi8EEENSA_ILi64EEEEEENS5_IJS16_SC_EEEEEEEvNS4_8identityENS4_18SM100_TMA_2SM_LOADES1A_vS1B_EENS_8epilogue10collective18CollectiveEpilogueINS1E_23Sm100TmaWarpSpecializedILi4ELi2ELi16ELb1ELb0EEEJNS5_IJS16_SF_SF_EEENS5_IJNSR_IS16_SC_EENSR_INS5_IJNSA_ILi16EEESB_EEENS5_IJSC_S16_EEEEEEEESH_SI_SH_SI_NS1E_6fusion15FusionCallbacksIS1I_NS1Q_17LinearCombinationISH_fSH_fLNS_15FloatRoundStyleE2EEES1J_S1P_JEEENS4_5SM1004TMEM4LOAD26SM100_TMEM_LOAD_32dp32b16xENS4_13SM90_TMA_LOADENS10_INS11_ILi1ELi4ELi3EEES14_NSR_INS5_IJS15_S1L_EEENS5_IJS1L_SC_EEEEEEENS4_39AutoVectorizingCopyWithAssumedAlignmentILi128EEENS4_14SM90_TMA_STOREES25_S27_S27_EEEvvEEEEvNT_6ParamsE) ;  /* 0xffffff5c02e47950 */ /* 0x000fea0003c3ffff */
.L_x_203:
[----:B------:R-:W-:-:S00]  /*a070*/  BRA `(.L_x_203) ;  /* 0xfffffffc00fc7947 */ /* 0x000fc0000383ffff */
[----:B------:R-:W-:-:S00]  /*a080*/  NOP ;  /* 0x0000000000007918 */ /* 0x000fc00000000000 */
[----:B------:R-:W-:-:S00]  /*a090*/  NOP ;  /* 0x0000000000007918 */ /* 0x000fc00000000000 */
[----:B------:R-:W-:-:S00]  /*a0a0*/  NOP ;  /* 0x0000000000007918 */ /* 0x000fc00000000000 */
[----:B------:R-:W-:-:S00]  /*a0b0*/  NOP ;  /* 0x0000000000007918 */ /* 0x000fc00000000000 */
[----:B------:R-:W-:-:S00]  /*a0c0*/  NOP ;  /* 0x0000000000007918 */ /* 0x000fc00000000000 */
[----:B------:R-:W-:-:S00]  /*a0d0*/  NOP ;  /* 0x0000000000007918 */ /* 0x000fc00000000000 */
[----:B------:R-:W-:-:S00]  /*a0e0*/  NOP ;  /* 0x0000000000007918 */ /* 0x000fc00000000000 */
[----:B------:R-:W-:-:S00]  /*a0f0*/  NOP ;  /* 0x0000000000007918 */ /* 0x000fc00000000000 */
.L_x_204:


//--------------------- .nv.global.init           --------------------------
	.section	.nv.global.init,"aw",@progbits
.nv.global.init:
	.type		$str$27,@object
	.size		$str$27,($str$28 - $str$27)
$str$27:
        /*0000*/ 	.byte	0x28, 0x61, 0x64, 0x64, 0x72, 0x65, 0x73, 0x73, 0x20, 0x26, 0x20, 0x6d, 0x61, 0x73, 0x6b, 0x29
        /*0010*/ 	.byte	0x20, 0x3d, 0x3d, 0x20, 0x30, 0x00
	.type		$str$28,@object
	.size		$str$28,($str$26 - $str$28)
$str$28:
        /*0016*/ 	.byte	0x2f, 0x74, 0x6d, 0x70, 0x2f, 0x63, 0x75, 0x74, 0x6c, 0x61, 0x73, 0x73, 0x5f, 0x73, 0x77, 0x65
        /*0026*/ 	.byte	0x65, 0x70, 0x5f, 0x73, 0x72, 0x63, 0x2f, 0x69, 0x6e, 0x63, 0x6c, 0x75, 0x64, 0x65, 0x2f, 0x63
        /*0036*/ 	.byte	0x75, 0x74, 0x65, 0x2f, 0x70, 0x6f, 0x69, 0x6e, 0x74, 0x65, 0x72, 0x5f, 0x66, 0x6c, 0x61, 0x67
        /*0046*/ 	.byte	0x67, 0x65, 0x64, 0x2e, 0x68, 0x70, 0x70, 0x00
	.type		$str$26,@object
	.size		$str$26,($str$25 - $str$26)
$str$26:
        /*004e*/ 	.byte	0x2f, 0x74, 0x6d, 0x70, 0x2f, 0x63, 0x75, 0x74, 0x6c, 0x61, 0x73, 0x73, 0x5f, 0x73, 0x77, 0x65
        /*005e*/ 	.byte	0x65, 0x70, 0x5f, 0x73, 0x72, 0x63, 0x2f, 0x69, 0x6e, 0x63, 0x6c, 0x75, 0x64, 0x65, 0x2f, 0x63
        /*006e*/ 	.byte	0x75, 0x74, 0x65, 0x2f, 0x61, 0x74, 0x6f, 0x6d, 0x2f, 0x63, 0x6f, 0x70, 0x79, 0x5f, 0x74, 0x72
        /*007e*/ 	.byte	0x61, 0x69, 0x74, 0x73, 0x5f, 0x73, 0x6d, 0x31, 0x30, 0x30, 0x2e, 0x68, 0x70, 0x70, 0x00
	.type		$str$25,@object
	.size		$str$25,(__unnamed_1 - $str$25)
$str$25:
        /*008d*/ 	.byte	0x28, 0x28, 0x75, 0x69, 0x6e, 0x74, 0x33, 0x32, 0x5f, 0x74, 0x28, 0x74, 0x68, 0x72, 0x65, 0x61
        /*009d*/ 	.byte	0x64, 0x49, 0x64, 0x78, 0x2e, 0x78, 0x29, 0x20, 0x2f, 0x20, 0x33, 0x32, 0x29, 0x20, 0x25, 0x20
        /*00ad*/ 	.byte	0x34, 0x29, 0x20, 0x3d, 0x3d, 0x20, 0x28, 0x28, 0x28, 0x74, 0x6d, 0x65, 0x6d, 0x5f, 0x61, 0x64
        /*00bd*/ 	.byte	0x64, 0x72, 0x20, 0x3e, 0x3e, 0x20, 0x31, 0x36, 0x29, 0x20, 0x2f, 0x20, 0x33, 0x32, 0x29, 0x20
        /*00cd*/ 	.byte	0x25, 0x20, 0x34, 0x29, 0x00
	.type		__unnamed_1,@object
	.size		__unnamed_1,(__unnamed_2 - __unnamed_1)
__unnamed_1:
        /*00d2*/ 	.byte	0x61, 0x75, 0x74, 0x6f, 0x20, 0x63, 0x75, 0x74, 0x65, 0x3a, 0x3a, 0x61, 0x73, 0x5f, 0x70, 0x6f
        /* <DEDUP_REMOVED lines=24> */
        /*0262*/ 	.byte	0x43, 0x3c, 0x32, 0x30, 0x34, 0x38, 0x3e, 0x3e, 0x3e, 0x3e, 0x5d, 0x00
	.type		__unnamed_2,@object
	.size		__unnamed_2,(.L_2 - __unnamed_2)
__unnamed_2:
        /* <DEDUP_REMOVED lines=40> */
        /*04ee*/ 	.byte	0x3a, 0x3a, 0x43, 0x3c, 0x30, 0x3e, 0x3e, 0x3e, 0x3e, 0x5d, 0x00
.L_2:


//--------------------- .nv.shared._ZN7cutlass13device_kernelINS_4gemm6kernel13GemmUniversalIN4cute5tupleIJiiiiEEENS1_10collective13CollectiveMmaINS1_35MainloopSm100TmaUmmaWarpSpecializedILi5ELi2ELi4ENS5_IJNS4_1CILi2EEESB_NSA_ILi1EEEEEEEENS5_IJNSA_ILi128EEESF_SF_EEENS_10bfloat16_tENS5_IJlSC_lEEESH_SI_NS4_8TiledMMAINS4_8MMA_AtomIJNS4_26SM100_MMA_F16BF16_2x1SM_SSISH_SH_fLi128ELi128ELNS4_4UMMA5MajorE0ELSN_0ELNSM_7ScaleInE0ELSO_0EEEEEENS4_6LayoutINS5_IJSC_SC_SC_EEENS5_IJNSA_ILi0EEEST_ST_EEEEENS5_IJNS4_10UnderscoreESW_SW_EEEEENS4_28SM100_TMA_2SM_LOAD_MULTICASTENS4_14ComposedLayoutINS4_7SwizzleILi3ELi4ELi3EEENS4_18smem_ptr_flag_bitsILi16EEENSR_INS5_IJNSA_ILi8EEENSA_ILi64EEEEEENS5_IJS16_SC_EEEEEEEvNS4_8identityENS4_18SM100_TMA_2SM_LOADES1A_vS1B_EENS_8epilogue10collective18CollectiveEpilogueINS1E_23Sm100TmaWarpSpecializedILi4ELi2ELi16ELb1ELb0EEEJNS5_IJS16_SF_SF_EEENS5_IJNSR_IS16_SC_EENSR_INS5_IJNSA_ILi16EEESB_EEENS5_IJSC_S16_EEEEEEEESH_SI_SH_SI_NS1E_6fusion15FusionCallbacksIS1I_NS1Q_17LinearCombinationISH_fSH_fLNS_15FloatRoundStyleE2EEES1J_S1P_JEEENS4_5SM1004TMEM4LOAD26SM100_TMEM_LOAD_32dp32b16xENS4_13SM90_TMA_LOADENS10_INS11_ILi1ELi4ELi3EEES14_NSR_INS5_IJS15_S1L_EEENS5_IJS1L_SC_EEEEEEENS4_39AutoVectorizingCopyWithAssumedAlignmentILi128EEENS4_14SM90_TMA_STOREES25_S27_S27_EEEvvEEEEvNT_6ParamsE --------------------------
	.section	.nv.shared._ZN7cutlass13device_kernelINS_4gemm6kernel13GemmUniversalIN4cute5tupleIJiiiiEEENS1_10collective13CollectiveMmaINS1_35MainloopSm100TmaUmmaWarpSpecializedILi5ELi2ELi4ENS5_IJNS4_1CILi2EEESB_NSA_ILi1EEEEEEEENS5_IJNSA_ILi128EEESF_SF_EEENS_10bfloat16_tENS5_IJlSC_lEEESH_SI_NS4_8TiledMMAINS4_8MMA_AtomIJNS4_26SM100_MMA_F16BF16_2x1SM_SSISH_SH_fLi128ELi128ELNS4_4UMMA5MajorE0ELSN_0ELNSM_7ScaleInE0ELSO_0EEEEEENS4_6LayoutINS5_IJSC_SC_SC_EEENS5_IJNSA_ILi0EEEST_ST_EEEEENS5_IJNS4_10UnderscoreESW_SW_EEEEENS4_28SM100_TMA_2SM_LOAD_MULTICASTENS4_14ComposedLayoutINS4_7SwizzleILi3ELi4ELi3EEENS4_18smem_ptr_flag_bitsILi16EEENSR_INS5_IJNSA_ILi8EEENSA_ILi64EEEEEENS5_IJS16_SC_EEEEEEEvNS4_8identityENS4_18SM100_TMA_2SM_LOADES1A_vS1B_EENS_8epilogue10collective18CollectiveEpilogueINS1E_23Sm100TmaWarpSpecializedILi4ELi2ELi16ELb1ELb0EEEJNS5_IJS16_SF_SF_EEENS5_IJNSR_IS16_SC_EENSR_INS5_IJNSA_ILi16EEESB_EEENS5_IJSC_S16_EEEEEEEESH_SI_SH_SI_NS1E_6fusion15FusionCallbacksIS1I_NS1Q_17LinearCombinationISH_fSH_fLNS_15FloatRoundStyleE2EEES1J_S1P_JEEENS4_5SM1004TMEM4LOAD26SM100_TMEM_LOAD_32dp32b16xENS4_13SM90_TMA_LOADENS10_INS11_ILi1ELi4ELi3EEES14_NSR_INS5_IJS15_S1L_EEENS5_IJS1L_SC_EEEEEEENS4_39AutoVectorizingCopyWithAssumedAlignmentILi128EEENS4_14SM90_TMA_STOREES25_S27_S27_EEEvvEEEEvNT_6ParamsE,"aw",@nobits
	.sectionflags	@""
	.align	16
	.zero		1024


//--------------------- .nv.shared.reserved.0     --------------------------
	.section	.nv.shared.reserved.0,"aw",@nobits
	.weak		__nv_reservedSMEM_offset_0_alias
	.size		__nv_reservedSMEM_offset_0_alias, 0, 64
	.other		__nv_reservedSMEM_offset_0_alias,@"STO_CUDA_RESERVED_SHARED STV_DEFAULT"
__nv_reservedSMEM_offset_0_alias:
	.zero		0
.nv.shared.reserved.0:
	.zero		64
	.weak		__nv_reservedSMEM_tcgen05_partition
	.type		__nv_reservedSMEM_tcgen05_partition,@object
	.size		__nv_reservedSMEM_tcgen05_partition,(.L_0 - __nv_reservedSMEM_tcgen05_partition)
__nv_reservedSMEM_tcgen05_partition:
	.zero		32
.L_0:


//--------------------- .nv.global                --------------------------
	.section	.nv.global,"aw",@nobits
.nv.global:
	.type		_ZN39_INTERNAL_7afb44a3_4_k_cu_496f0096_85594cute1_E,@object
	.size		_ZN39_INTERNAL_7afb44a3_4_k_cu_496f0096_85594cute1_E,(_ZN39_INTERNAL_7afb44a3_4_k_cu_496f0096_85594cuda3std3__45__cpo6cbeginE - _ZN39_INTERNAL_7afb44a3_4_k_cu_496f0096_85594cute1_E)
_ZN39_INTERNAL_7afb44a3_4_k_cu_496f0096_85594cute1_E:
	.zero		1
	.type		_ZN39_INTERNAL_7afb44a3_4_k_cu_496f0096_85594cuda3std3__45__cpo6cbeginE,@object
	.size		_ZN39_INTERNAL_7afb44a3_4_k_cu_496f0096_85594cuda3std3__45__cpo6cbeginE,(_ZN39_INTERNAL_7afb44a3_4_k_cu_496f0096_85594cuda3std3__48in_placeE - _ZN39_INTERNAL_7afb44a3_4_k_cu_496f0096_85594cuda3std3__45__cpo6cbeginE)
_ZN39_INTERNAL_7afb44a3_4_k_cu_496f0096_85594cuda3std3__45__cpo6cbeginE:
	.zero		1
	.type		_ZN39_INTERNAL_7afb44a3_4_k_cu_496f0096_85594cuda3std3__48in_placeE,@object
	.size		_ZN39_INTERNAL_7afb44a3_4_k_cu_496f0096_85594cuda3std3__48in_placeE,(_ZN39_INTERNAL_7afb44a3_4_k_cu_496f0096_85594cuda3std6ranges3__45__cpo9iter_moveE - _ZN39_INTERNAL_7afb44a3_4_k_cu_496f0096_85594cuda3std3__48in_placeE)
_ZN39_INTERNAL_7afb44a3_4_k_cu_496f0096_85594cuda3std3__48in_placeE:
	.zero		1
	.type		_ZN39_INTERNAL_7afb44a3_4_k_cu_496f0096_85594cuda3std6ranges3__45__cpo9iter_moveE,@object
	.size		_ZN39_INTERNAL_7afb44a3_4_k_cu_496f0096_85594cuda3std6ranges3__45__cpo9iter_moveE,(_ZN39_INTERNAL_7afb44a3_4_k_cu_496f0096_85594cuda3std3__45__cpo5beginE - _ZN39_INTERNAL_7afb44a3_4_k_cu_496f0096_85594cuda3std6ranges3__45__cpo9iter_moveE)
_ZN39_INTERNAL_7afb44a3_4_k_cu_496f0096_85594cuda3std6ranges3__45__cpo9iter_moveE:
	.zero		1
	.type		_ZN39_INTERNAL_7afb44a3_4_k_cu_496f0096_85594cuda3std3__45__cpo5beginE,@object
	.size		_ZN39_INTERNAL_7afb44a3_4_k_cu_496f0096_85594cuda3std3__45__cpo5beginE,(_ZN39_INTERNAL_7afb44a3_4_k_cu_496f0096_85594cuda3std3__441_GLOBAL__N__7afb44a3_4_k_cu_496f0096_85596ignoreE - _ZN39_INTERNAL_7afb44a3_4_k_cu_496f0096_85594cuda3std3__45__cpo5beginE)
_ZN39_INTERNAL_7afb44a3_4_k_cu_496f0096_85594cuda3std3__45__cpo5beginE:
	.zero		1
	.type		_ZN39_INTERNAL_7afb44a3_4_k_cu_496f0096_85594cuda3std3__441_GLOBAL__N__7afb44a3_4_k_cu_496f0096_85596ignoreE,@object
	.size		_ZN39_INTERNAL_7afb44a3_4_k_cu_496f0096_85594cuda3std3__441_GLOBAL__N__7afb44a3_4_k_cu_496f0096_85596ignoreE,(_ZN39_INTERNAL_7afb44a3_4_k_cu_496f0096_85594cute7productE - _ZN39_INTERNAL_7afb44a3_4_k_cu_496f0096_85594cuda3std3__441_GLOBAL__N__7afb44a3_4_k_cu_496f0096_85596ignoreE)
_ZN39_INTERNAL_7afb44a3_4_k_cu_496f0096_85594cuda3std3__441_GLOBAL__N__7afb44a3_4_k_cu_496f0096_85596ignoreE:
	.zero		1
	.type		_ZN39_INTERNAL_7afb44a3_4_k_cu_496f0096_85594cute7productE,@object
	.size		_ZN39_INTERNAL_7afb44a3_4_k_cu_496f0096_85594cute7productE,(_ZN39_INTERNAL_7afb44a3_4_k_cu_496f0096_85594cuda3std3__45__cpo3endE - _ZN39_INTERNAL_7afb44a3_4_k_cu_496f0096_85594cute7productE)
_ZN39_INTERNAL_7afb44a3_4_k_cu_496f0096_85594cute7productE:
	.zero		1
	.type		_ZN39_INTERNAL_7afb44a3_4_k_cu_496f0096_85594cuda3std3__45__cpo3endE,@object
	.size		_ZN39_INTERNAL_7afb44a3_4_k_cu_496f0096_85594cuda3std3__45__cpo3endE,(_ZN39_INTERNAL_7afb44a3_4_k_cu_496f0096_85594cuda3std3__419piecewise_constructE - _ZN39_INTERNAL_7afb44a3_4_k_cu_496f0096_85594cuda3std3__45__cpo3endE)
_ZN39_INTERNAL_7afb44a3_4_k_cu_496f0096_85594cuda3std3__45__cpo3endE:
	.zero		1
	.type		_ZN39_INTERNAL_7afb44a3_4_k_cu_496f0096_85594cuda3std3__419piecewise_constructE,@object
	.size		_ZN39_INTERNAL_7afb44a3_4_k_cu_496f0096_85594cuda3std3__419piecewise_constructE,(_ZN39_INTERNAL_7afb44a3_4_k_cu_496f0096_85594cuda3std3__45__cpo4cendE - _ZN39_INTERNAL_7afb44a3_4_k_cu_496f0096_85594cuda3std3__419piecewise_constructE)
_ZN39_INTERNAL_7afb44a3_4_k_cu_496f0096_85594cuda3std3__419piecewise_constructE:
	.zero		1
	.type		_ZN39_INTERNAL_7afb44a3_4_k_cu_496f0096_85594cuda3std3__45__cpo4cendE,@object
	.size		_ZN39_INTERNAL_7afb44a3_4_k_cu_496f0096_85594cuda3std3__45__cpo4cendE,(_ZN39_INTERNAL_7afb44a3_4_k_cu_496f0096_85594cuda3std6ranges3__45__cpo4swapE - _ZN39_INTERNAL_7afb44a3_4_k_cu_496f0096_85594cuda3std3__45__cpo4cendE)
_ZN39_INTERNAL_7afb44a3_4_k_cu_496f0096_85594cuda3std3__45__cpo4cendE:
	.zero		1
	.type		_ZN39_INTERNAL_7afb44a3_4_k_cu_496f0096_85594cuda3std6ranges3__45__cpo4swapE,@object
	.size		_ZN39_INTERNAL_7afb44a3_4_k_cu_496f0096_85594cuda3std6ranges3__45__cpo4swapE,(.L_10 - _ZN39_INTERNAL_7afb44a3_4_k_cu_496f0096_85594cuda3std6ranges3__45__cpo4swapE)
_ZN39_INTERNAL_7afb44a3_4_k_cu_496f0096_85594cuda3std6ranges3__45__cpo4swapE:
	.zero		1
.L_10:


//--------------------- .nv.constant0._ZN7cutlass13device_kernelINS_4gemm6kernel13GemmUniversalIN4cute5tupleIJiiiiEEENS1_10collective13CollectiveMmaINS1_35MainloopSm100TmaUmmaWarpSpecializedILi5ELi2ELi4ENS5_IJNS4_1CILi2EEESB_NSA_ILi1EEEEEEEENS5_IJNSA_ILi128EEESF_SF_EEENS_10bfloat16_tENS5_IJlSC_lEEESH_SI_NS4_8TiledMMAINS4_8MMA_AtomIJNS4_26SM100_MMA_F16BF16_2x1SM_SSISH_SH_fLi128ELi128ELNS4_4UMMA5MajorE0ELSN_0ELNSM_7ScaleInE0ELSO_0EEEEEENS4_6LayoutINS5_IJSC_SC_SC_EEENS5_IJNSA_ILi0EEEST_ST_EEEEENS5_IJNS4_10UnderscoreESW_SW_EEEEENS4_28SM100_TMA_2SM_LOAD_MULTICASTENS4_14ComposedLayoutINS4_7SwizzleILi3ELi4ELi3EEENS4_18smem_ptr_flag_bitsILi16EEENSR_INS5_IJNSA_ILi8EEENSA_ILi64EEEEEENS5_IJS16_SC_EEEEEEEvNS4_8identityENS4_18SM100_TMA_2SM_LOADES1A_vS1B_EENS_8epilogue10collective18CollectiveEpilogueINS1E_23Sm100TmaWarpSpecializedILi4ELi2ELi16ELb1ELb0EEEJNS5_IJS16_SF_SF_EEENS5_IJNSR_IS16_SC_EENSR_INS5_IJNSA_ILi16EEESB_EEENS5_IJSC_S16_EEEEEEEESH_SI_SH_SI_NS1E_6fusion15FusionCallbacksIS1I_NS1Q_17LinearCombinationISH_fSH_fLNS_15FloatRoundStyleE2EEES1J_S1P_JEEENS4_5SM1004TMEM4LOAD26SM100_TMEM_LOAD_32dp32b16xENS4_13SM90_TMA_LOADENS10_INS11_ILi1ELi4ELi3EEES14_NSR_INS5_IJS15_S1L_EEENS5_IJS1L_SC_EEEEEEENS4_39AutoVectorizingCopyWithAssumedAlignmentILi128EEENS4_14SM90_TMA_STOREES25_S27_S27_EEEvvEEEEvNT_6ParamsE --------------------------
	.section	.nv.constant0._ZN7cutlass13device_kernelINS_4gemm6kernel13GemmUniversalIN4cute5tupleIJiiiiEEENS1_10collective13CollectiveMmaINS1_35MainloopSm100TmaUmmaWarpSpecializedILi5ELi2ELi4ENS5_IJNS4_1CILi2EEESB_NSA_ILi1EEEEEEEENS5_IJNSA_ILi128EEESF_SF_EEENS_10bfloat16_tENS5_IJlSC_lEEESH_SI_NS4_8TiledMMAINS4_8MMA_AtomIJNS4_26SM100_MMA_F16BF16_2x1SM_SSISH_SH_fLi128ELi128ELNS4_4UMMA5MajorE0ELSN_0ELNSM_7ScaleInE0ELSO_0EEEEEENS4_6LayoutINS5_IJSC_SC_SC_EEENS5_IJNSA_ILi0EEEST_ST_EEEEENS5_IJNS4_10UnderscoreESW_SW_EEEEENS4_28SM100_TMA_2SM_LOAD_MULTICASTENS4_14ComposedLayoutINS4_7SwizzleILi3ELi4ELi3EEENS4_18smem_ptr_flag_bitsILi16EEENSR_INS5_IJNSA_ILi8EEENSA_ILi64EEEEEENS5_IJS16_SC_EEEEEEEvNS4_8identityENS4_18SM100_TMA_2SM_LOADES1A_vS1B_EENS_8epilogue10collective18CollectiveEpilogueINS1E_23Sm100TmaWarpSpecializedILi4ELi2ELi16ELb1ELb0EEEJNS5_IJS16_SF_SF_EEENS5_IJNSR_IS16_SC_EENSR_INS5_IJNSA_ILi16EEESB_EEENS5_IJSC_S16_EEEEEEEESH_SI_SH_SI_NS1E_6fusion15FusionCallbacksIS1I_NS1Q_17LinearCombinationISH_fSH_fLNS_15FloatRoundStyleE2EEES1J_S1P_JEEENS4_5SM1004TMEM4LOAD26SM100_TMEM_LOAD_32dp32b16xENS4_13SM90_TMA_LOADENS10_INS11_ILi1ELi4ELi3EEES14_NSR_INS5_IJS15_S1L_EEENS5_IJS1L_SC_EEEEEEENS4_39AutoVectorizingCopyWithAssumedAlignmentILi128EEENS4_14SM90_TMA_STOREES25_S27_S27_EEEvvEEEEvNT_6ParamsE,"a",@progbits
	.sectionflags	@""
	.align	4
.nv.constant0._ZN7cutlass13device_kernelINS_4gemm6kernel13GemmUniversalIN4cute5tupleIJiiiiEEENS1_10collective13CollectiveMmaINS1_35MainloopSm100TmaUmmaWarpSpecializedILi5ELi2ELi4ENS5_IJNS4_1CILi2EEESB_NSA_ILi1EEEEEEEENS5_IJNSA_ILi128EEESF_SF_EEENS_10bfloat16_tENS5_IJlSC_lEEESH_SI_NS4_8TiledMMAINS4_8MMA_AtomIJNS4_26SM100_MMA_F16BF16_2x1SM_SSISH_SH_fLi128ELi128ELNS4_4UMMA5MajorE0ELSN_0ELNSM_7ScaleInE0ELSO_0EEEEEENS4_6LayoutINS5_IJSC_SC_SC_EEENS5_IJNSA_ILi0EEEST_ST_EEEEENS5_IJNS4_10UnderscoreESW_SW_EEEEENS4_28SM100_TMA_2SM_LOAD_MULTICASTENS4_14ComposedLayoutINS4_7SwizzleILi3ELi4ELi3EEENS4_18smem_ptr_flag_bitsILi16EEENSR_INS5_IJNSA_ILi8EEENSA_ILi64EEEEEENS5_IJS16_SC_EEEEEEEvNS4_8identityENS4_18SM100_TMA_2SM_LOADES1A_vS1B_EENS_8epilogue10collective18CollectiveEpilogueINS1E_23Sm100TmaWarpSpecializedILi4ELi2ELi16ELb1ELb0EEEJNS5_IJS16_SF_SF_EEENS5_IJNSR_IS16_SC_EENSR_INS5_IJNSA_ILi16EEESB_EEENS5_IJSC_S16_EEEEEEEESH_SI_SH_SI_NS1E_6fusion15FusionCallbacksIS1I_NS1Q_17LinearCombinationISH_fSH_fLNS_15FloatRoundStyleE2EEES1J_S1P_JEEENS4_5SM1004TMEM4LOAD26SM100_TMEM_LOAD_32dp32b16xENS4_13SM90_TMA_LOADENS10_INS11_ILi1ELi4ELi3EEES14_NSR_INS5_IJS15_S1L_EEENS5_IJS1L_SC_EEEEEEENS4_39AutoVectorizingCopyWithAssumedAlignmentILi128EEENS4_14SM90_TMA_STOREES25_S27_S27_EEEvvEEEEvNT_6ParamsE:
	.zero		2944


//--------------------- SYMBOLS --------------------------

	.type		.nv.reservedSmem.offset0,@object
	.size		.nv.reservedSmem.offset0,0x4
	.type		.nv.reservedSmem.cap,@object
	.size		.nv.reservedSmem.cap,0x4
	.type		__assertfail,@function
